//
// Generated by NVIDIA NVVM Compiler
//
// Compiler Build ID: CL-36424714
// Cuda compilation tools, release 13.0, V13.0.88
// Based on NVVM 20.0.0
//

.version 9.0
.target sm_100
.address_size 64

	// .globl	_Z24gpu_Matrix_Mul_nonsharedPfS_S_i
// _ZZ21gpu_Matrix_Mul_sharedPfS_S_iE8shared_a has been demoted
// _ZZ21gpu_Matrix_Mul_sharedPfS_S_iE8shared_b has been demoted

.visible .entry _Z24gpu_Matrix_Mul_nonsharedPfS_S_i(
	.param .u64 .ptr .align 1 _Z24gpu_Matrix_Mul_nonsharedPfS_S_i_param_0,
	.param .u64 .ptr .align 1 _Z24gpu_Matrix_Mul_nonsharedPfS_S_i_param_1,
	.param .u64 .ptr .align 1 _Z24gpu_Matrix_Mul_nonsharedPfS_S_i_param_2,
	.param .u32 _Z24gpu_Matrix_Mul_nonsharedPfS_S_i_param_3
)
{
	.reg .pred 	%p<10>;
	.reg .b32 	%r<40>;
	.reg .b32 	%f<55>;
	.reg .b64 	%rd<66>;

	ld.param.u64 	%rd15, [_Z24gpu_Matrix_Mul_nonsharedPfS_S_i_param_0];
	ld.param.u64 	%rd16, [_Z24gpu_Matrix_Mul_nonsharedPfS_S_i_param_1];
	ld.param.u64 	%rd14, [_Z24gpu_Matrix_Mul_nonsharedPfS_S_i_param_2];
	ld.param.u32 	%r16, [_Z24gpu_Matrix_Mul_nonsharedPfS_S_i_param_3];
	cvta.to.global.u64 	%rd1, %rd16;
	cvta.to.global.u64 	%rd2, %rd15;
	mov.u32 	%r17, %ctaid.x;
	shl.b32 	%r18, %r17, 1;
	mov.u32 	%r19, %tid.x;
	add.s32 	%r1, %r18, %r19;
	setp.lt.s32 	%p1, %r16, 1;
	@%p1 bra 	$L__BB0_12;
	cvta.to.global.u64 	%rd17, %rd14;
	mov.u32 	%r21, %tid.y;
	mov.u32 	%r22, %ctaid.y;
	shl.b32 	%r23, %r22, 1;
	add.s32 	%r24, %r23, %r21;
	mul.lo.s32 	%r2, %r16, %r24;
	add.s32 	%r25, %r2, %r1;
	mul.wide.s32 	%rd18, %r25, 4;
	add.s64 	%rd3, %rd17, %rd18;
	ld.global.f32 	%f52, [%rd3];
	and.b32  	%r3, %r16, 7;
	setp.lt.u32 	%p2, %r16, 8;
	mov.b32 	%r38, 0;
	@%p2 bra 	$L__BB0_4;
	and.b32  	%r26, %r16, 2147483640;
	neg.s32 	%r36, %r26;
	mul.wide.u32 	%rd19, %r16, 4;
	add.s64 	%rd4, %rd1, %rd19;
	mul.wide.u32 	%rd20, %r16, 8;
	add.s64 	%rd5, %rd1, %rd20;
	mul.wide.u32 	%rd21, %r16, 12;
	add.s64 	%rd6, %rd1, %rd21;
	mul.wide.u32 	%rd22, %r16, 16;
	add.s64 	%rd7, %rd1, %rd22;
	mul.wide.u32 	%rd23, %r16, 20;
	add.s64 	%rd8, %rd1, %rd23;
	mul.wide.u32 	%rd24, %r16, 24;
	add.s64 	%rd9, %rd1, %rd24;
	mul.wide.u32 	%rd25, %r16, 28;
	add.s64 	%rd10, %rd1, %rd25;
	mul.wide.u32 	%rd26, %r2, 4;
	add.s64 	%rd27, %rd26, %rd2;
	add.s64 	%rd65, %rd27, 16;
	mov.u32 	%r35, %r1;
$L__BB0_3:
	.pragma "nounroll";
	and.b32  	%r38, %r16, 2147483640;
	mul.wide.s32 	%rd28, %r35, 4;
	add.s64 	%rd29, %rd4, %rd28;
	add.s64 	%rd30, %rd5, %rd28;
	add.s64 	%rd31, %rd6, %rd28;
	add.s64 	%rd32, %rd7, %rd28;
	add.s64 	%rd33, %rd8, %rd28;
	add.s64 	%rd34, %rd9, %rd28;
	add.s64 	%rd35, %rd10, %rd28;
	add.s64 	%rd36, %rd1, %rd28;
	ld.global.f32 	%f9, [%rd65+-16];
	ld.global.f32 	%f10, [%rd36];
	fma.rn.f32 	%f11, %f9, %f10, %f52;
	st.global.f32 	[%rd3], %f11;
	ld.global.f32 	%f12, [%rd65+-12];
	ld.global.f32 	%f13, [%rd29];
	fma.rn.f32 	%f14, %f12, %f13, %f11;
	st.global.f32 	[%rd3], %f14;
	ld.global.f32 	%f15, [%rd65+-8];
	ld.global.f32 	%f16, [%rd30];
	fma.rn.f32 	%f17, %f15, %f16, %f14;
	st.global.f32 	[%rd3], %f17;
	ld.global.f32 	%f18, [%rd65+-4];
	ld.global.f32 	%f19, [%rd31];
	fma.rn.f32 	%f20, %f18, %f19, %f17;
	st.global.f32 	[%rd3], %f20;
	ld.global.f32 	%f21, [%rd65];
	ld.global.f32 	%f22, [%rd32];
	fma.rn.f32 	%f23, %f21, %f22, %f20;
	st.global.f32 	[%rd3], %f23;
	ld.global.f32 	%f24, [%rd65+4];
	ld.global.f32 	%f25, [%rd33];
	fma.rn.f32 	%f26, %f24, %f25, %f23;
	st.global.f32 	[%rd3], %f26;
	ld.global.f32 	%f27, [%rd65+8];
	ld.global.f32 	%f28, [%rd34];
	fma.rn.f32 	%f29, %f27, %f28, %f26;
	st.global.f32 	[%rd3], %f29;
	ld.global.f32 	%f30, [%rd65+12];
	ld.global.f32 	%f31, [%rd35];
	fma.rn.f32 	%f52, %f30, %f31, %f29;
	st.global.f32 	[%rd3], %f52;
	add.s32 	%r36, %r36, 8;
	shl.b32 	%r27, %r16, 3;
	add.s32 	%r35, %r35, %r27;
	add.s64 	%rd65, %rd65, 32;
	setp.ne.s32 	%p3, %r36, 0;
	@%p3 bra 	$L__BB0_3;
$L__BB0_4:
	setp.eq.s32 	%p4, %r3, 0;
	@%p4 bra 	$L__BB0_12;
	and.b32  	%r11, %r16, 3;
	setp.lt.u32 	%p5, %r3, 4;
	@%p5 bra 	$L__BB0_7;
	add.s32 	%r28, %r38, %r2;
	mul.wide.u32 	%rd37, %r28, 4;
	add.s64 	%rd38, %rd2, %rd37;
	ld.global.f32 	%f32, [%rd38];
	mad.lo.s32 	%r29, %r38, %r16, %r1;
	mul.wide.s32 	%rd39, %r29, 4;
	add.s64 	%rd40, %rd1, %rd39;
	ld.global.f32 	%f33, [%rd40];
	fma.rn.f32 	%f34, %f32, %f33, %f52;
	st.global.f32 	[%rd3], %f34;
	cvt.u64.u32 	%rd41, %r2;
	cvt.u64.u32 	%rd42, %r38;
	add.s64 	%rd43, %rd42, %rd41;
	shl.b64 	%rd44, %rd43, 2;
	add.s64 	%rd45, %rd2, %rd44;
	ld.global.f32 	%f35, [%rd45+4];
	mul.wide.u32 	%rd46, %r16, 4;
	add.s64 	%rd47, %rd40, %rd46;
	ld.global.f32 	%f36, [%rd47];
	fma.rn.f32 	%f37, %f35, %f36, %f34;
	st.global.f32 	[%rd3], %f37;
	ld.global.f32 	%f38, [%rd45+8];
	add.s64 	%rd48, %rd47, %rd46;
	ld.global.f32 	%f39, [%rd48];
	fma.rn.f32 	%f40, %f38, %f39, %f37;
	st.global.f32 	[%rd3], %f40;
	ld.global.f32 	%f41, [%rd45+12];
	add.s64 	%rd49, %rd48, %rd46;
	ld.global.f32 	%f42, [%rd49];
	fma.rn.f32 	%f52, %f41, %f42, %f40;
	st.global.f32 	[%rd3], %f52;
	add.s32 	%r38, %r38, 4;
$L__BB0_7:
	setp.eq.s32 	%p6, %r11, 0;
	@%p6 bra 	$L__BB0_12;
	setp.eq.s32 	%p7, %r11, 1;
	@%p7 bra 	$L__BB0_10;
	add.s32 	%r30, %r38, %r2;
	mul.wide.u32 	%rd50, %r30, 4;
	add.s64 	%rd51, %rd2, %rd50;
	ld.global.f32 	%f43, [%rd51];
	mad.lo.s32 	%r31, %r38, %r16, %r1;
	mul.wide.s32 	%rd52, %r31, 4;
	add.s64 	%rd53, %rd1, %rd52;
	ld.global.f32 	%f44, [%rd53];
	fma.rn.f32 	%f45, %f43, %f44, %f52;
	st.global.f32 	[%rd3], %f45;
	cvt.u64.u32 	%rd54, %r2;
	cvt.u64.u32 	%rd55, %r38;
	add.s64 	%rd56, %rd55, %rd54;
	shl.b64 	%rd57, %rd56, 2;
	add.s64 	%rd58, %rd2, %rd57;
	ld.global.f32 	%f46, [%rd58+4];
	mul.wide.u32 	%rd59, %r16, 4;
	add.s64 	%rd60, %rd53, %rd59;
	ld.global.f32 	%f47, [%rd60];
	fma.rn.f32 	%f52, %f46, %f47, %f45;
	st.global.f32 	[%rd3], %f52;
	add.s32 	%r38, %r38, 2;
$L__BB0_10:
	and.b32  	%r32, %r16, 1;
	setp.eq.b32 	%p8, %r32, 1;
	not.pred 	%p9, %p8;
	@%p9 bra 	$L__BB0_12;
	add.s32 	%r33, %r38, %r2;
	mul.wide.u32 	%rd61, %r33, 4;
	add.s64 	%rd62, %rd2, %rd61;
	ld.global.f32 	%f48, [%rd62];
	mad.lo.s32 	%r34, %r38, %r16, %r1;
	mul.wide.s32 	%rd63, %r34, 4;
	add.s64 	%rd64, %rd1, %rd63;
	ld.global.f32 	%f49, [%rd64];
	fma.rn.f32 	%f50, %f48, %f49, %f52;
	st.global.f32 	[%rd3], %f50;
$L__BB0_12:
	ret;

}
	// .globl	_Z21gpu_Matrix_Mul_sharedPfS_S_i
.visible .entry _Z21gpu_Matrix_Mul_sharedPfS_S_i(
	.param .u64 .ptr .align 1 _Z21gpu_Matrix_Mul_sharedPfS_S_i_param_0,
	.param .u64 .ptr .align 1 _Z21gpu_Matrix_Mul_sharedPfS_S_i_param_1,
	.param .u64 .ptr .align 1 _Z21gpu_Matrix_Mul_sharedPfS_S_i_param_2,
	.param .u32 _Z21gpu_Matrix_Mul_sharedPfS_S_i_param_3
)
{
	.reg .pred 	%p<8>;
	.reg .b32 	%r<80>;
	.reg .b32 	%f<64>;
	.reg .b64 	%rd<37>;
	// demoted variable
	.shared .align 4 .b8 _ZZ21gpu_Matrix_Mul_sharedPfS_S_iE8shared_a[16];
	// demoted variable
	.shared .align 4 .b8 _ZZ21gpu_Matrix_Mul_sharedPfS_S_iE8shared_b[16];
	ld.param.u64 	%rd5, [_Z21gpu_Matrix_Mul_sharedPfS_S_i_param_0];
	ld.param.u64 	%rd6, [_Z21gpu_Matrix_Mul_sharedPfS_S_i_param_1];
	ld.param.u64 	%rd4, [_Z21gpu_Matrix_Mul_sharedPfS_S_i_param_2];
	ld.param.u32 	%r34, [_Z21gpu_Matrix_Mul_sharedPfS_S_i_param_3];
	cvta.to.global.u64 	%rd1, %rd6;
	cvta.to.global.u64 	%rd2, %rd5;
	mov.u32 	%r35, %ctaid.x;
	shl.b32 	%r1, %r35, 1;
	mov.u32 	%r2, %tid.x;
	add.s32 	%r3, %r1, %r2;
	mov.u32 	%r4, %tid.y;
	shr.u32 	%r36, %r34, 31;
	add.s32 	%r37, %r34, %r36;
	shr.s32 	%r5, %r37, 1;
	setp.lt.s32 	%p1, %r34, 2;
	@%p1 bra 	$L__BB1_9;
	cvta.to.global.u64 	%rd7, %rd4;
	mov.u32 	%r39, %ctaid.y;
	shl.b32 	%r40, %r39, 1;
	add.s32 	%r41, %r40, %r4;
	mul.lo.s32 	%r42, %r34, %r41;
	add.s32 	%r6, %r42, %r2;
	shl.b32 	%r43, %r4, 3;
	mov.u32 	%r44, _ZZ21gpu_Matrix_Mul_sharedPfS_S_iE8shared_a;
	add.s32 	%r7, %r44, %r43;
	shl.b32 	%r45, %r2, 2;
	add.s32 	%r8, %r7, %r45;
	mov.u32 	%r46, _ZZ21gpu_Matrix_Mul_sharedPfS_S_iE8shared_b;
	add.s32 	%r10, %r46, %r45;
	add.s32 	%r9, %r10, %r43;
	add.s32 	%r47, %r42, %r3;
	mul.wide.s32 	%rd8, %r47, 4;
	add.s64 	%rd3, %rd7, %rd8;
	add.s32 	%r48, %r5, -1;
	and.b32  	%r11, %r5, 3;
	setp.lt.u32 	%p2, %r48, 3;
	mov.b32 	%r79, 0;
	@%p2 bra 	$L__BB1_4;
	and.b32  	%r79, %r5, 1073741820;
	neg.s32 	%r77, %r79;
	add.s32 	%r49, %r4, 6;
	mad.lo.s32 	%r50, %r34, %r49, %r2;
	add.s32 	%r75, %r50, %r1;
	shl.b32 	%r15, %r34, 3;
	add.s32 	%r51, %r4, 4;
	mad.lo.s32 	%r52, %r34, %r51, %r2;
	add.s32 	%r74, %r52, %r1;
	add.s32 	%r53, %r4, 2;
	mad.lo.s32 	%r54, %r34, %r53, %r2;
	add.s32 	%r73, %r54, %r1;
	mad.lo.s32 	%r55, %r4, %r34, %r2;
	add.s32 	%r72, %r55, %r1;
	mov.u32 	%r76, %r6;
$L__BB1_3:
	.pragma "nounroll";
	mul.wide.u32 	%rd9, %r76, 4;
	add.s64 	%rd10, %rd2, %rd9;
	ld.global.f32 	%f1, [%rd10];
	st.shared.f32 	[%r8], %f1;
	mul.wide.u32 	%rd11, %r72, 4;
	add.s64 	%rd12, %rd1, %rd11;
	ld.global.f32 	%f2, [%rd12];
	st.shared.f32 	[%r9], %f2;
	bar.sync 	0;
	ld.global.f32 	%f3, [%rd3];
	ld.shared.f32 	%f4, [%r7];
	ld.shared.f32 	%f5, [%r10];
	fma.rn.f32 	%f6, %f4, %f5, %f3;
	ld.shared.f32 	%f7, [%r7+4];
	ld.shared.f32 	%f8, [%r10+8];
	fma.rn.f32 	%f9, %f7, %f8, %f6;
	st.global.f32 	[%rd3], %f9;
	bar.sync 	0;
	add.s32 	%r56, %r76, 2;
	mul.wide.u32 	%rd13, %r56, 4;
	add.s64 	%rd14, %rd2, %rd13;
	ld.global.f32 	%f10, [%rd14];
	st.shared.f32 	[%r8], %f10;
	mul.wide.u32 	%rd15, %r73, 4;
	add.s64 	%rd16, %rd1, %rd15;
	ld.global.f32 	%f11, [%rd16];
	st.shared.f32 	[%r9], %f11;
	bar.sync 	0;
	ld.global.f32 	%f12, [%rd3];
	ld.shared.f32 	%f13, [%r7];
	ld.shared.f32 	%f14, [%r10];
	fma.rn.f32 	%f15, %f13, %f14, %f12;
	ld.shared.f32 	%f16, [%r7+4];
	ld.shared.f32 	%f17, [%r10+8];
	fma.rn.f32 	%f18, %f16, %f17, %f15;
	st.global.f32 	[%rd3], %f18;
	bar.sync 	0;
	add.s32 	%r57, %r76, 4;
	mul.wide.u32 	%rd17, %r57, 4;
	add.s64 	%rd18, %rd2, %rd17;
	ld.global.f32 	%f19, [%rd18];
	st.shared.f32 	[%r8], %f19;
	mul.wide.u32 	%rd19, %r74, 4;
	add.s64 	%rd20, %rd1, %rd19;
	ld.global.f32 	%f20, [%rd20];
	st.shared.f32 	[%r9], %f20;
	bar.sync 	0;
	ld.global.f32 	%f21, [%rd3];
	ld.shared.f32 	%f22, [%r7];
	ld.shared.f32 	%f23, [%r10];
	fma.rn.f32 	%f24, %f22, %f23, %f21;
	ld.shared.f32 	%f25, [%r7+4];
	ld.shared.f32 	%f26, [%r10+8];
	fma.rn.f32 	%f27, %f25, %f26, %f24;
	st.global.f32 	[%rd3], %f27;
	bar.sync 	0;
	add.s32 	%r58, %r76, 6;
	mul.wide.u32 	%rd21, %r58, 4;
	add.s64 	%rd22, %rd2, %rd21;
	ld.global.f32 	%f28, [%rd22];
	st.shared.f32 	[%r8], %f28;
	mul.wide.u32 	%rd23, %r75, 4;
	add.s64 	%rd24, %rd1, %rd23;
	ld.global.f32 	%f29, [%rd24];
	st.shared.f32 	[%r9], %f29;
	bar.sync 	0;
	ld.global.f32 	%f30, [%rd3];
	ld.shared.f32 	%f31, [%r7];
	ld.shared.f32 	%f32, [%r10];
	fma.rn.f32 	%f33, %f31, %f32, %f30;
	ld.shared.f32 	%f34, [%r7+4];
	ld.shared.f32 	%f35, [%r10+8];
	fma.rn.f32 	%f36, %f34, %f35, %f33;
	st.global.f32 	[%rd3], %f36;
	bar.sync 	0;
	add.s32 	%r77, %r77, 4;
	add.s32 	%r76, %r76, 8;
	add.s32 	%r75, %r75, %r15;
	add.s32 	%r74, %r74, %r15;
	add.s32 	%r73, %r73, %r15;
	add.s32 	%r72, %r72, %r15;
	setp.ne.s32 	%p3, %r77, 0;
	@%p3 bra 	$L__BB1_3;
$L__BB1_4:
	setp.eq.s32 	%p4, %r11, 0;
	@%p4 bra 	$L__BB1_9;
	setp.eq.s32 	%p5, %r11, 1;
	@%p5 bra 	$L__BB1_7;
	shl.b32 	%r59, %r79, 1;
	add.s32 	%r60, %r6, %r59;
	mul.wide.u32 	%rd25, %r60, 4;
	add.s64 	%rd26, %rd2, %rd25;
	ld.global.f32 	%f37, [%rd26];
	st.shared.f32 	[%r8], %f37;
	add.s32 	%r61, %r59, %r4;
	mad.lo.s32 	%r62, %r61, %r34, %r3;
	mul.wide.u32 	%rd27, %r62, 4;
	add.s64 	%rd28, %rd1, %rd27;
	ld.global.f32 	%f38, [%rd28];
	st.shared.f32 	[%r9], %f38;
	bar.sync 	0;
	ld.global.f32 	%f39, [%rd3];
	ld.shared.f32 	%f40, [%r7];
	ld.shared.f32 	%f41, [%r10];
	fma.rn.f32 	%f42, %f40, %f41, %f39;
	ld.shared.f32 	%f43, [%r7+4];
	ld.shared.f32 	%f44, [%r10+8];
	fma.rn.f32 	%f45, %f43, %f44, %f42;
	st.global.f32 	[%rd3], %f45;
	bar.sync 	0;
	add.s32 	%r63, %r60, 2;
	mul.wide.u32 	%rd29, %r63, 4;
	add.s64 	%rd30, %rd2, %rd29;
	ld.global.f32 	%f46, [%rd30];
	st.shared.f32 	[%r8], %f46;
	add.s32 	%r64, %r61, 2;
	mad.lo.s32 	%r65, %r64, %r34, %r3;
	mul.wide.u32 	%rd31, %r65, 4;
	add.s64 	%rd32, %rd1, %rd31;
	ld.global.f32 	%f47, [%rd32];
	st.shared.f32 	[%r9], %f47;
	bar.sync 	0;
	ld.global.f32 	%f48, [%rd3];
	ld.shared.f32 	%f49, [%r7];
	ld.shared.f32 	%f50, [%r10];
	fma.rn.f32 	%f51, %f49, %f50, %f48;
	ld.shared.f32 	%f52, [%r7+4];
	ld.shared.f32 	%f53, [%r10+8];
	fma.rn.f32 	%f54, %f52, %f53, %f51;
	st.global.f32 	[%rd3], %f54;
	bar.sync 	0;
	sub.s32 	%r66, %r59, %r79;
	add.s32 	%r79, %r66, 2;
$L__BB1_7:
	and.b32  	%r67, %r5, 1;
	setp.eq.b32 	%p6, %r67, 1;
	not.pred 	%p7, %p6;
	@%p7 bra 	$L__BB1_9;
	shl.b32 	%r68, %r79, 1;
	add.s32 	%r69, %r6, %r68;
	mul.wide.u32 	%rd33, %r69, 4;
	add.s64 	%rd34, %rd2, %rd33;
	ld.global.f32 	%f55, [%rd34];
	st.shared.f32 	[%r8], %f55;
	add.s32 	%r70, %r68, %r4;
	mad.lo.s32 	%r71, %r70, %r34, %r3;
	mul.wide.u32 	%rd35, %r71, 4;
	add.s64 	%rd36, %rd1, %rd35;
	ld.global.f32 	%f56, [%rd36];
	st.shared.f32 	[%r9], %f56;
	bar.sync 	0;
	ld.global.f32 	%f57, [%rd3];
	ld.shared.f32 	%f58, [%r7];
	ld.shared.f32 	%f59, [%r10];
	fma.rn.f32 	%f60, %f58, %f59, %f57;
	ld.shared.f32 	%f61, [%r7+4];
	ld.shared.f32 	%f62, [%r10+8];
	fma.rn.f32 	%f63, %f61, %f62, %f60;
	st.global.f32 	[%rd3], %f63;
	bar.sync 	0;
$L__BB1_9:
	ret;

}


// ===== COMPILED SASS (sm_100) =====

	.target	sm_100

	.elftype	@"ET_EXEC"


//--------------------- .note.nv.tkinfo           --------------------------
	.section	.note.nv.tkinfo,"",@"SHT_NOTE"
	.sectionflags	@"SHF_NOTE_NV_TKINFO"
	.tkinfo
        /*0018*/ 	.word	0x00000002
        /*0030*/ 	.string	""
        /*0030*/ 	.string	"ptxas"
        /*0030*/ 	.string	"Cuda compilation tools, release 13.0, V13.0.88"
        /*0030*/ 	.string	"Build cuda_13.0.r13.0/compiler.36424714_0"
        /*0030*/ 	.string	"-arch sm_100 -m 64 "



//--------------------- .note.nv.cuinfo           --------------------------
	.section	.note.nv.cuinfo,"",@"SHT_NOTE"
	.sectionflags	@"SHF_NOTE_NV_CUINFO"
        /*0018*/ 	.short	0x0002
        /*001a*/ 	.short	0x0064
        /*001c*/ 	.short	0x0082
	.zero		2


//--------------------- .nv.info                  --------------------------
	.section	.nv.info,"",@"SHT_CUDA_INFO"
	.align	4


	//----- nvinfo : EIATTR_REGCOUNT
	.align		4
        /*0000*/ 	.byte	0x04, 0x2f
        /*0002*/ 	.short	(.L_1 - .L_0)
	.align		4
.L_0:
        /*0004*/ 	.word	index@(_Z24gpu_Matrix_Mul_nonsharedPfS_S_i)
        /*0008*/ 	.word	0x00000018


	//----- nvinfo : EIATTR_FRAME_SIZE
	.align		4
.L_1:
        /*000c*/ 	.byte	0x04, 0x11
        /*000e*/ 	.short	(.L_3 - .L_2)
	.align		4
.L_2:
        /*0010*/ 	.word	index@(_Z24gpu_Matrix_Mul_nonsharedPfS_S_i)
        /*0014*/ 	.word	0x00000000


	//----- nvinfo : EIATTR_REGCOUNT
	.align		4
.L_3:
        /*0018*/ 	.byte	0x04, 0x2f
        /*001a*/ 	.short	(.L_5 - .L_4)
	.align		4
.L_4:
        /*001c*/ 	.word	index@(_Z21gpu_Matrix_Mul_sharedPfS_S_i)
        /*0020*/ 	.word	0x00000020


	//----- nvinfo : EIATTR_FRAME_SIZE
	.align		4
.L_5:
        /*0024*/ 	.byte	0x04, 0x11
        /*0026*/ 	.short	(.L_7 - .L_6)
	.align		4
.L_6:
        /*0028*/ 	.word	index@(_Z21gpu_Matrix_Mul_sharedPfS_S_i)
        /*002c*/ 	.word	0x00000000


	//----- nvinfo : EIATTR_MIN_STACK_SIZE
	.align		4
.L_7:
        /*0030*/ 	.byte	0x04, 0x12
        /*0032*/ 	.short	(.L_9 - .L_8)
	.align		4
.L_8:
        /*0034*/ 	.word	index@(_Z21gpu_Matrix_Mul_sharedPfS_S_i)
        /*0038*/ 	.word	0x00000000


	//----- nvinfo : EIATTR_MIN_STACK_SIZE
	.align		4
.L_9:
        /*003c*/ 	.byte	0x04, 0x12
        /*003e*/ 	.short	(.L_11 - .L_10)
	.align		4
.L_10:
        /*0040*/ 	.word	index@(_Z24gpu_Matrix_Mul_nonsharedPfS_S_i)
        /*0044*/ 	.word	0x00000000
.L_11:


//--------------------- .nv.compat                --------------------------
	.section	.nv.compat,"",@"SHT_CUDA_COMPAT_INFO"
	.align	4
        /*0000*/ 	.byte	0x02, 0x09, 0x00, 0x00, 0x02, 0x02, 0x01, 0x00, 0x02, 0x05, 0x05, 0x00, 0x03, 0x07, 0x01, 0x01
        /*0010*/ 	.byte	0x02, 0x03, 0x00, 0x00, 0x02, 0x06, 0x01, 0x00, 0x04, 0x0b, 0x08, 0x00, 0x09, 0x00, 0x00, 0x00
        /*0020*/ 	.byte	0x00, 0x00, 0x00, 0x00


//--------------------- .nv.info._Z21gpu_Matrix_Mul_sharedPfS_S_i --------------------------
	.section	.nv.info._Z21gpu_Matrix_Mul_sharedPfS_S_i,"",@"SHT_CUDA_INFO"
	.sectionflags	@""
	.align	4


	//----- nvinfo : EIATTR_CUDA_API_VERSION
	.align		4
        /*0000*/ 	.byte	0x04, 0x37
        /*0002*/ 	.short	(.L_13 - .L_12)
.L_12:
        /*0004*/ 	.word	0x00000082


	//----- nvinfo : EIATTR_KPARAM_INFO
	.align		4
.L_13:
        /*0008*/ 	.byte	0x04, 0x17
        /*000a*/ 	.short	(.L_15 - .L_14)
.L_14:
        /*000c*/ 	.word	0x00000000
        /*0010*/ 	.short	0x0003
        /*0012*/ 	.short	0x0018
        /*0014*/ 	.byte	0x00, 0xf0, 0x11, 0x00


	//----- nvinfo : EIATTR_KPARAM_INFO
	.align		4
.L_15:
        /*0018*/ 	.byte	0x04, 0x17
        /*001a*/ 	.short	(.L_17 - .L_16)
.L_16:
        /*001c*/ 	.word	0x00000000
        /*0020*/ 	.short	0x0002
        /*0022*/ 	.short	0x0010
        /*0024*/ 	.byte	0x00, 0xf5, 0x21, 0x00


	//----- nvinfo : EIATTR_KPARAM_INFO
	.align		4
.L_17:
        /*0028*/ 	.byte	0x04, 0x17
        /*002a*/ 	.short	(.L_19 - .L_18)
.L_18:
        /*002c*/ 	.word	0x00000000
        /*0030*/ 	.short	0x0001
        /*0032*/ 	.short	0x0008
        /*0034*/ 	.byte	0x00, 0xf5, 0x21, 0x00


	//----- nvinfo : EIATTR_KPARAM_INFO
	.align		4
.L_19:
        /*0038*/ 	.byte	0x04, 0x17
        /*003a*/ 	.short	(.L_21 - .L_20)
.L_20:
        /*003c*/ 	.word	0x00000000
        /*0040*/ 	.short	0x0000
        /*0042*/ 	.short	0x0000
        /*0044*/ 	.byte	0x00, 0xf5, 0x21, 0x00


	//----- nvinfo : EIATTR_SPARSE_MMA_MASK
	.align		4
.L_21:
        /*0048*/ 	.byte	0x03, 0x50
        /*004a*/ 	.short	0x0000


	//----- nvinfo : EIATTR_MAXREG_COUNT
	.align		4
        /*004c*/ 	.byte	0x03, 0x1b
        /*004e*/ 	.short	0x00ff


	//----- nvinfo : EIATTR_NUM_BARRIERS
	.align		4
        /*0050*/ 	.byte	0x02, 0x4c
        /*0052*/ 	.byte	0x01
	.zero		1


	//----- nvinfo : EIATTR_MERCURY_ISA_VERSION
	.align		4
        /*0054*/ 	.byte	0x03, 0x5f
        /*0056*/ 	.short	0x0101


	//----- nvinfo : EIATTR_VRC_CTA_INIT_COUNT
	.align		4
        /*0058*/ 	.byte	0x02, 0x4a
	.zero		1
	.zero		1


	//----- nvinfo : EIATTR_EXIT_INSTR_OFFSETS
	.align		4
        /*005c*/ 	.byte	0x04, 0x1c
        /*005e*/ 	.short	(.L_23 - .L_22)


	//   ....[0]....
.L_22:
        /*0060*/ 	.word	0x00000030


	//   ....[1]....
        /*0064*/ 	.word	0x00000770


	//   ....[2]....
        /*0068*/ 	.word	0x00000a40


	//   ....[3]....
        /*006c*/ 	.word	0x00000b90


	//----- nvinfo : EIATTR_CBANK_PARAM_SIZE
	.align		4
.L_23:
        /*0070*/ 	.byte	0x03, 0x19
        /*0072*/ 	.short	0x001c


	//----- nvinfo : EIATTR_PARAM_CBANK
	.align		4
        /*0074*/ 	.byte	0x04, 0x0a
        /*0076*/ 	.short	(.L_25 - .L_24)
	.align		4
.L_24:
        /*0078*/ 	.word	index@(.nv.constant0._Z21gpu_Matrix_Mul_sharedPfS_S_i)
        /*007c*/ 	.short	0x0380
        /*007e*/ 	.short	0x001c


	//----- nvinfo : EIATTR_SW_WAR
	.align		4
.L_25:
        /*0080*/ 	.byte	0x04, 0x36
        /*0082*/ 	.short	(.L_27 - .L_26)
.L_26:
        /*0084*/ 	.word	0x00000008
.L_27:


//--------------------- .nv.info._Z24gpu_Matrix_Mul_nonsharedPfS_S_i --------------------------
	.section	.nv.info._Z24gpu_Matrix_Mul_nonsharedPfS_S_i,"",@"SHT_CUDA_INFO"
	.sectionflags	@""
	.align	4


	//----- nvinfo : EIATTR_CUDA_API_VERSION
	.align		4
        /*0000*/ 	.byte	0x04, 0x37
        /*0002*/ 	.short	(.L_29 - .L_28)
.L_28:
        /*0004*/ 	.word	0x00000082


	//----- nvinfo : EIATTR_KPARAM_INFO
	.align		4
.L_29:
        /*0008*/ 	.byte	0x04, 0x17
        /*000a*/ 	.short	(.L_31 - .L_30)
.L_30:
        /*000c*/ 	.word	0x00000000
        /*0010*/ 	.short	0x0003
        /*0012*/ 	.short	0x0018
        /*0014*/ 	.byte	0x00, 0xf0, 0x11, 0x00


	//----- nvinfo : EIATTR_KPARAM_INFO
	.align		4
.L_31:
        /*0018*/ 	.byte	0x04, 0x17
        /*001a*/ 	.short	(.L_33 - .L_32)
.L_32:
        /*001c*/ 	.word	0x00000000
        /*0020*/ 	.short	0x0002
        /*0022*/ 	.short	0x0010
        /*0024*/ 	.byte	0x00, 0xf5, 0x21, 0x00


	//----- nvinfo : EIATTR_KPARAM_INFO
	.align		4
.L_33:
        /*0028*/ 	.byte	0x04, 0x17
        /*002a*/ 	.short	(.L_35 - .L_34)
.L_34:
        /*002c*/ 	.word	0x00000000
        /*0030*/ 	.short	0x0001
        /*0032*/ 	.short	0x0008
        /*0034*/ 	.byte	0x00, 0xf5, 0x21, 0x00


	//----- nvinfo : EIATTR_KPARAM_INFO
	.align		4
.L_35:
        /*0038*/ 	.byte	0x04, 0x17
        /*003a*/ 	.short	(.L_37 - .L_36)
.L_36:
        /*003c*/ 	.word	0x00000000
        /*0040*/ 	.short	0x0000
        /*0042*/ 	.short	0x0000
        /*0044*/ 	.byte	0x00, 0xf5, 0x21, 0x00


	//----- nvinfo : EIATTR_SPARSE_MMA_MASK
	.align		4
.L_37:
        /*0048*/ 	.byte	0x03, 0x50
        /*004a*/ 	.short	0x0000


	//----- nvinfo : EIATTR_MAXREG_COUNT
	.align		4
        /*004c*/ 	.byte	0x03, 0x1b
        /*004e*/ 	.short	0x00ff


	//----- nvinfo : EIATTR_MERCURY_ISA_VERSION
	.align		4
        /*0050*/ 	.byte	0x03, 0x5f
        /*0052*/ 	.short	0x0101


	//----- nvinfo : EIATTR_VRC_CTA_INIT_COUNT
	.align		4
        /*0054*/ 	.byte	0x02, 0x4a
	.zero		1
	.zero		1


	//----- nvinfo : EIATTR_EXIT_INSTR_OFFSETS
	.align		4
        /*0058*/ 	.byte	0x04, 0x1c
        /*005a*/ 	.short	(.L_39 - .L_38)


	//   ....[0]....
.L_38:
        /*005c*/ 	.word	0x00000050


	//   ....[1]....
        /*0060*/ 	.word	0x00000610


	//   ....[2]....
        /*0064*/ 	.word	0x00000880


	//   ....[3]....
        /*0068*/ 	.word	0x00000a40


	//   ....[4]....
        /*006c*/ 	.word	0x00000af0


	//----- nvinfo : EIATTR_CBANK_PARAM_SIZE
	.align		4
.L_39:
        /*0070*/ 	.byte	0x03, 0x19
        /*0072*/ 	.short	0x001c


	//----- nvinfo : EIATTR_PARAM_CBANK
	.align		4
        /*0074*/ 	.byte	0x04, 0x0a
        /*0076*/ 	.short	(.L_41 - .L_40)
	.align		4
.L_40:
        /*0078*/ 	.word	index@(.nv.constant0._Z24gpu_Matrix_Mul_nonsharedPfS_S_i)
        /*007c*/ 	.short	0x0380
        /*007e*/ 	.short	0x001c


	//----- nvinfo : EIATTR_SW_WAR
	.align		4
.L_41:
        /*0080*/ 	.byte	0x04, 0x36
        /*0082*/ 	.short	(.L_43 - .L_42)
.L_42:
        /*0084*/ 	.word	0x00000008
.L_43:


//--------------------- .nv.callgraph             --------------------------
	.section	.nv.callgraph,"",@"SHT_CUDA_CALLGRAPH"
	.align	4
	.sectionentsize	8
	.align		4
        /*0000*/ 	.word	0x00000000
	.align		4
        /*0004*/ 	.word	0xffffffff
	.align		4
        /*0008*/ 	.word	0x00000000
	.align		4
        /*000c*/ 	.word	0xfffffffe
	.align		4
        /*0010*/ 	.word	0x00000000
	.align		4
        /*0014*/ 	.word	0xfffffffd
	.align		4
        /*0018*/ 	.word	0x00000000
	.align		4
        /*001c*/ 	.word	0xfffffffc


//--------------------- .text._Z21gpu_Matrix_Mul_sharedPfS_S_i --------------------------
	.section	.text._Z21gpu_Matrix_Mul_sharedPfS_S_i,"ax",@progbits
	.align	128
        .global         _Z21gpu_Matrix_Mul_sharedPfS_S_i
        .type           _Z21gpu_Matrix_Mul_sharedPfS_S_i,@function
        .size           _Z21gpu_Matrix_Mul_sharedPfS_S_i,(.L_x_9 - _Z21gpu_Matrix_Mul_sharedPfS_S_i)
        .other          _Z21gpu_Matrix_Mul_sharedPfS_S_i,@"STO_CUDA_ENTRY STV_DEFAULT"
_Z21gpu_Matrix_Mul_sharedPfS_S_i:
.text._Z21gpu_Matrix_Mul_sharedPfS_S_i:
[----:B------:R-:W-:Y:S08]  /*0000*/  LDC R1, c[0x0][0x37c] ;  /* 0x0000df00ff017b82 */ /* 0x000ff00000000800 */
[----:B------:R-:W0:Y:S02]  /*0010*/  LDC R0, c[0x0][0x398] ;  /* 0x0000e600ff007b82 */ /* 0x000e240000000800 */
[----:B0-----:R-:W-:-:S13]  /*0020*/  ISETP.GE.AND P0, PT, R0, 0x2, PT ;  /* 0x000000020000780c */ /* 0x001fda0003f06270 */
[----:B------:R-:W-:Y:S05]  /*0030*/  @!P0 EXIT ;  /* 0x000000000000894d */ /* 0x000fea0003800000 */
[----:B------:R-:W0:Y:S01]  /*0040*/  S2R R3, SR_TID.Y ;  /* 0x0000000000037919 */ /* 0x000e220000002200 */
[----:B------:R-:W1:Y:S01]  /*0050*/  S2UR UR5, SR_CgaCtaId ;  /* 0x00000000000579c3 */ /* 0x000e620000008800 */
[----:B------:R-:W-:Y:S01]  /*0060*/  LEA.HI R2, R0, R0, RZ, 0x1 ;  /* 0x0000000000027211 */ /* 0x000fe200078f08ff */
[----:B------:R-:W-:Y:S01]  /*0070*/  UMOV UR4, 0x400 ;  /* 0x0000040000047882 */ /* 0x000fe20000000000 */
[----:B------:R-:W2:Y:S01]  /*0080*/  S2R R4, SR_CTAID.Y ;  /* 0x0000000000047919 */ /* 0x000ea20000002600 */
[----:B------:R-:W3:Y:S01]  /*0090*/  LDCU.64 UR8, c[0x0][0x358] ;  /* 0x00006b00ff0877ac */ /* 0x000ee20008000a00 */
[----:B------:R-:W-:Y:S01]  /*00a0*/  SHF.R.S32.HI R2, RZ, 0x1, R2 ;  /* 0x00000001ff027819 */ /* 0x000fe20000011402 */
[----:B------:R-:W-:Y:S01]  /*00b0*/  HFMA2 R10, -RZ, RZ, 0, 0 ;  /* 0x00000000ff0a7431 */ /* 0x000fe200000001ff */
[----:B------:R-:W4:Y:S01]  /*00c0*/  S2R R21, SR_CTAID.X ;  /* 0x0000000000157919 */ /* 0x000f220000002500 */
[----:B------:R-:W5:Y:S01]  /*00d0*/  LDC.64 R12, c[0x0][0x390] ;  /* 0x0000e400ff0c7b82 */ /* 0x000f620000000a00 */
[----:B------:R-:W-:Y:S01]  /*00e0*/  IADD3 R6, PT, PT, R2, -0x1, RZ ;  /* 0xffffffff02067810 */ /* 0x000fe20007ffe0ff */
[----:B------:R-:W4:Y:S03]  /*00f0*/  S2R R18, SR_TID.X ;  /* 0x0000000000127919 */ /* 0x000f260000002100 */
[----:B------:R-:W-:Y:S01]  /*0100*/  ISETP.GE.U32.AND P1, PT, R6, 0x3, PT ;  /* 0x000000030600780c */ /* 0x000fe20003f26070 */
[----:B-1----:R-:W-:-:S02]  /*0110*/  ULEA UR6, UR5, UR4, 0x18 ;  /* 0x0000000405067291 */ /* 0x002fc4000f8ec0ff */
[----:B------:R-:W-:-:S04]  /*0120*/  UIADD3 UR4, UPT, UPT, UR4, 0x10, URZ ;  /* 0x0000001004047890 */ /* 0x000fc8000fffe0ff */
[----:B------:R-:W-:Y:S01]  /*0130*/  ULEA UR4, UR5, UR4, 0x18 ;  /* 0x0000000405047291 */ /* 0x000fe2000f8ec0ff */
[----:B0-----:R-:W-:Y:S02]  /*0140*/  LEA R6, R3, UR6, 0x3 ;  /* 0x0000000603067c11 */ /* 0x001fe4000f8e18ff */
[----:B--2---:R-:W-:Y:S02]  /*0150*/  LEA R7, R4, R3, 0x1 ;  /* 0x0000000304077211 */ /* 0x004fe400078e08ff */
[----:B------:R-:W-:-:S04]  /*0160*/  LOP3.LUT R4, R2, 0x3, RZ, 0xc0, !PT ;  /* 0x0000000302047812 */ /* 0x000fc800078ec0ff */
[----:B------:R-:W-:Y:S02]  /*0170*/  ISETP.NE.AND P0, PT, R4, RZ, PT ;  /* 0x000000ff0400720c */ /* 0x000fe40003f05270 */
[----:B----4-:R-:W-:Y:S02]  /*0180*/  LEA R5, R21, R18, 0x1 ;  /* 0x0000001215057211 */ /* 0x010fe400078e08ff */
[----:B------:R-:W-:-:S03]  /*0190*/  LEA R8, R18, UR4, 0x2 ;  /* 0x0000000412087c11 */ /* 0x000fc6000f8e10ff */
[----:B------:R-:W-:Y:S01]  /*01a0*/  IMAD R9, R7, R0, R5 ;  /* 0x0000000007097224 */ /* 0x000fe200078e0205 */
[----:B------:R-:W-:Y:S01]  /*01b0*/  LEA R11, R3, R8, 0x3 ;  /* 0x00000008030b7211 */ /* 0x000fe200078e18ff */
[----:B------:R-:W-:Y:S02]  /*01c0*/  IMAD R7, R7, R0, R18 ;  /* 0x0000000007077224 */ /* 0x000fe400078e0212 */
[----:B-----5:R-:W-:Y:S01]  /*01d0*/  IMAD.WIDE R12, R9, 0x4, R12 ;  /* 0x00000004090c7825 */ /* 0x020fe200078e020c */
[----:B------:R-:W-:Y:S01]  /*01e0*/  LEA R9, R18, R6, 0x2 ;  /* 0x0000000612097211 */ /* 0x000fe200078e10ff */
[----:B---3--:R-:W-:Y:S06]  /*01f0*/  @!P1 BRA `(.L_x_0) ;  /* 0x00000004005c9947 */ /* 0x008fec0003800000 */
[C---:B------:R-:W-:Y:S01]  /*0200*/  IADD3 R15, PT, PT, R3.reuse, 0x6, RZ ;  /* 0x00000006030f7810 */ /* 0x040fe20007ffe0ff */
[CCC-:B------:R-:W-:Y:S01]  /*0210*/  IMAD R20, R3.reuse, R0.reuse, R18.reuse ;  /* 0x0000000003147224 */ /* 0x1c0fe200078e0212 */
[C---:B------:R-:W-:Y:S02]  /*0220*/  IADD3 R17, PT, PT, R3.reuse, 0x4, RZ ;  /* 0x0000000403117810 */ /* 0x040fe40007ffe0ff */
[----:B------:R-:W-:Y:S01]  /*0230*/  IADD3 R19, PT, PT, R3, 0x2, RZ ;  /* 0x0000000203137810 */ /* 0x000fe20007ffe0ff */
[-CC-:B------:R-:W-:Y:S01]  /*0240*/  IMAD R14, R15, R0.reuse, R18.reuse ;  /* 0x000000000f0e7224 */ /* 0x180fe200078e0212 */
[----:B------:R-:W-:Y:S01]  /*0250*/  LOP3.LUT R10, R2, 0x3ffffffc, RZ, 0xc0, !PT ;  /* 0x3ffffffc020a7812 */ /* 0x000fe200078ec0ff */
[-CC-:B------:R-:W-:Y:S02]  /*0260*/  IMAD R16, R17, R0.reuse, R18.reuse ;  /* 0x0000000011107224 */ /* 0x180fe400078e0212 */
[----:B------:R-:W-:Y:S01]  /*0270*/  IMAD R18, R19, R0, R18 ;  /* 0x0000000013127224 */ /* 0x000fe200078e0212 */
[C---:B------:R-:W-:Y:S01]  /*0280*/  LEA R25, R21.reuse, R14, 0x1 ;  /* 0x0000000e15197211 */ /* 0x040fe200078e08ff */
[C---:B------:R-:W-:Y:S01]  /*0290*/  IMAD R23, R21.reuse, 0x2, R20 ;  /* 0x0000000215177824 */ /* 0x040fe200078e0214 */
[----:B------:R-:W-:-:S02]  /*02a0*/  LEA R19, R21, R16, 0x1 ;  /* 0x0000001015137211 */ /* 0x000fc400078e08ff */
[----:B------:R-:W-:Y:S02]  /*02b0*/  LEA R21, R21, R18, 0x1 ;  /* 0x0000001215157211 */ /* 0x000fe400078e08ff */
[----:B------:R-:W-:Y:S02]  /*02c0*/  MOV R18, R7 ;  /* 0x0000000700127202 */ /* 0x000fe40000000f00 */
[----:B------:R-:W-:-:S07]  /*02d0*/  IADD3 R20, PT, PT, -R10, RZ, RZ ;  /* 0x000000ff0a147210 */ /* 0x000fce0007ffe1ff */
.L_x_1:
[----:B0-----:R-:W0:Y:S08]  /*02e0*/  LDC.64 R26, c[0x0][0x380] ;  /* 0x0000e000ff1a7b82 */ /* 0x001e300000000a00 */
[----:B------:R-:W1:Y:S01]  /*02f0*/  LDC.64 R14, c[0x0][0x388] ;  /* 0x0000e200ff0e7b82 */ /* 0x000e620000000a00 */
[----:B0-----:R-:W-:-:S05]  /*0300*/  IMAD.WIDE.U32 R28, R18, 0x4, R26 ;  /* 0x00000004121c7825 */ /* 0x001fca00078e001a */
[----:B------:R1:W2:Y:S02]  /*0310*/  LDG.E R22, desc[UR8][R28.64] ;  /* 0x000000081c167981 */ /* 0x0002a4000c1e1900 */
[----:B-1----:R-:W-:-:S05]  /*0320*/  IMAD.WIDE.U32 R28, R23, 0x4, R14 ;  /* 0x00000004171c7825 */ /* 0x002fca00078e000e */
[----:B------:R-:W3:Y:S04]  /*0330*/  LDG.E R24, desc[UR8][R28.64] ;  /* 0x000000081c187981 */ /* 0x000ee8000c1e1900 */
[----:B--2---:R0:W-:Y:S04]  /*0340*/  STS [R9], R22 ;  /* 0x0000001609007388 */ /* 0x0041e80000000800 */
[----:B---3--:R-:W-:Y:S01]  /*0350*/  STS [R11], R24 ;  /* 0x000000180b007388 */ /* 0x008fe20000000800 */
[----:B------:R-:W-:Y:S06]  /*0360*/  BAR.SYNC.DEFER_BLOCKING 0x0 ;  /* 0x0000000000007b1d */ /* 0x000fec0000010000 */
[----:B0-----:R-:W2:Y:S04]  /*0370*/  LDG.E R22, desc[UR8][R12.64] ;  /* 0x000000080c167981 */ /* 0x001ea8000c1e1900 */
[----:B------:R-:W-:Y:S04]  /*0380*/  LDS R24, [R8] ;  /* 0x0000000008187984 */ /* 0x000fe80000000800 */
[----:B------:R-:W2:Y:S02]  /*0390*/  LDS.64 R16, [R6] ;  /* 0x0000000006107984 */ /* 0x000ea40000000a00 */
[----:B--2---:R-:W-:-:S02]  /*03a0*/  FFMA R16, R16, R24, R22 ;  /* 0x0000001810107223 */ /* 0x004fc40000000016 */
[----:B------:R-:W0:Y:S02]  /*03b0*/  LDS R22, [R8+0x8] ;  /* 0x0000080008167984 */ /* 0x000e240000000800 */
[----:B0-----:R-:W-:Y:S01]  /*03c0*/  FFMA R17, R22, R17, R16 ;  /* 0x0000001116117223 */ /* 0x001fe20000000010 */
[----:B------:R-:W-:-:S04]  /*03d0*/  IADD3 R16, PT, PT, R18, 0x2, RZ ;  /* 0x0000000212107810 */ /* 0x000fc80007ffe0ff */
[----:B------:R-:W-:Y:S01]  /*03e0*/  STG.E desc[UR8][R12.64], R17 ;  /* 0x000000110c007986 */ /* 0x000fe2000c101908 */
[----:B------:R-:W-:Y:S01]  /*03f0*/  IMAD.WIDE.U32 R28, R16, 0x4, R26 ;  /* 0x00000004101c7825 */ /* 0x000fe200078e001a */
[----:B------:R-:W-:Y:S06]  /*0400*/  BAR.SYNC.DEFER_BLOCKING 0x0 ;  /* 0x0000000000007b1d */ /* 0x000fec0000010000 */
[----:B------:R0:W2:Y:S02]  /*0410*/  LDG.E R22, desc[UR8][R28.64] ;  /* 0x000000081c167981 */ /* 0x0000a4000c1e1900 */
[----:B0-----:R-:W-:-:S05]  /*0420*/  IMAD.WIDE.U32 R28, R21, 0x4, R14 ;  /* 0x00000004151c7825 */ /* 0x001fca00078e000e */
        /* <DEDUP_REMOVED lines=10> */
[----:B------:R-:W-:-:S04]  /*04d0*/  VIADD R16, R18, 0x4 ;  /* 0x0000000412107836 */ /* 0x000fc80000000000 */
[----:B------:R-:W-:Y:S01]  /*04e0*/  STG.E desc[UR8][R12.64], R17 ;  /* 0x000000110c007986 */ /* 0x000fe2000c101908 */
[----:B------:R-:W-:Y:S01]  /*04f0*/  IMAD.WIDE.U32 R28, R16, 0x4, R26 ;  /* 0x00000004101c7825 */ /* 0x000fe200078e001a */
[----:B------:R-:W-:Y:S06]  /*0500*/  BAR.SYNC.DEFER_BLOCKING 0x0 ;  /* 0x0000000000007b1d */ /* 0x000fec0000010000 */
[----:B------:R0:W2:Y:S02]  /*0510*/  LDG.E R24, desc[UR8][R28.64] ;  /* 0x000000081c187981 */ /* 0x0000a4000c1e1900 */
[----:B0-----:R-:W-:-:S06]  /*0520*/  IMAD.WIDE.U32 R28, R19, 0x4, R14 ;  /* 0x00000004131c7825 */ /* 0x001fcc00078e000e */
[----:B------:R-:W3:Y:S01]  /*0530*/  LDG.E R28, desc[UR8][R28.64] ;  /* 0x000000081c1c7981 */ /* 0x000ee2000c1e1900 */
[----:B------:R-:W-:-:S03]  /*0540*/  IADD3 R16, PT, PT, R18, 0x6, RZ ;  /* 0x0000000612107810 */ /* 0x000fc60007ffe0ff */
[----:B--2---:R-:W-:Y:S04]  /*0550*/  STS [R9], R24 ;  /* 0x0000001809007388 */ /* 0x004fe80000000800 */
[----:B---3--:R-:W-:Y:S01]  /*0560*/  STS [R11], R28 ;  /* 0x0000001c0b007388 */ /* 0x008fe20000000800 */
[----:B------:R-:W-:Y:S06]  /*0570*/  BAR.SYNC.DEFER_BLOCKING 0x0 ;  /* 0x0000000000007b1d */ /* 0x000fec0000010000 */
[----:B------:R-:W2:Y:S01]  /*0580*/  LDG.E R22, desc[UR8][R12.64] ;  /* 0x000000080c167981 */ /* 0x000ea2000c1e1900 */
[----:B------:R-:W-:-:S03]  /*0590*/  IMAD.WIDE.U32 R26, R16, 0x4, R26 ;  /* 0x00000004101a7825 */ /* 0x000fc600078e001a */
[----:B------:R-:W-:Y:S04]  /*05a0*/  LDS R24, [R8] ;  /* 0x0000000008187984 */ /* 0x000fe80000000800 */
[----:B------:R-:W2:Y:S02]  /*05b0*/  LDS.64 R16, [R6] ;  /* 0x0000000006107984 */ /* 0x000ea40000000a00 */
[----:B--2---:R-:W-:Y:S02]  /*05c0*/  FFMA R16, R16, R24, R22 ;  /* 0x0000001810107223 */ /* 0x004fe40000000016 */
[----:B------:R-:W0:Y:S02]  /*05d0*/  LDS R22, [R8+0x8] ;  /* 0x0000080008167984 */ /* 0x000e240000000800 */
[----:B0-----:R-:W-:Y:S01]  /*05e0*/  FFMA R29, R22, R17, R16 ;  /* 0x00000011161d7223 */ /* 0x001fe20000000010 */
[----:B------:R-:W-:-:S04]  /*05f0*/  IMAD.WIDE.U32 R16, R25, 0x4, R14 ;  /* 0x0000000419107825 */ /* 0x000fc800078e000e */
[----:B------:R-:W-:Y:S01]  /*0600*/  STG.E desc[UR8][R12.64], R29 ;  /* 0x0000001d0c007986 */ /* 0x000fe2000c101908 */
[----:B------:R-:W-:Y:S06]  /*0610*/  BAR.SYNC.DEFER_BLOCKING 0x0 ;  /* 0x0000000000007b1d */ /* 0x000fec0000010000 */
[----:B------:R-:W2:Y:S04]  /*0620*/  LDG.E R26, desc[UR8][R26.64] ;  /* 0x000000081a1a7981 */ /* 0x000ea8000c1e1900 */
[----:B------:R-:W3:Y:S04]  /*0630*/  LDG.E R16, desc[UR8][R16.64] ;  /* 0x0000000810107981 */ /* 0x000ee8000c1e1900 */
[----:B--2---:R-:W-:Y:S04]  /*0640*/  STS [R9], R26 ;  /* 0x0000001a09007388 */ /* 0x004fe80000000800 */
[----:B---3--:R-:W-:Y:S01]  /*0650*/  STS [R11], R16 ;  /* 0x000000100b007388 */ /* 0x008fe20000000800 */
[----:B------:R-:W-:Y:S06]  /*0660*/  BAR.SYNC.DEFER_BLOCKING 0x0 ;  /* 0x0000000000007b1d */ /* 0x000fec0000010000 */
[----:B------:R-:W2:Y:S01]  /*0670*/  LDG.E R22, desc[UR8][R12.64] ;  /* 0x000000080c167981 */ /* 0x000ea2000c1e1900 */
[----:B------:R-:W-:-:S02]  /*0680*/  IADD3 R20, PT, PT, R20, 0x4, RZ ;  /* 0x0000000414147810 */ /* 0x000fc40007ffe0ff */
[----:B------:R-:W-:Y:S01]  /*0690*/  IADD3 R18, PT, PT, R18, 0x8, RZ ;  /* 0x0000000812127810 */ /* 0x000fe20007ffe0ff */
[----:B------:R-:W-:Y:S01]  /*06a0*/  LDS R24, [R8] ;  /* 0x0000000008187984 */ /* 0x000fe20000000800 */
[----:B------:R-:W-:Y:S02]  /*06b0*/  ISETP.NE.AND P1, PT, R20, RZ, PT ;  /* 0x000000ff1400720c */ /* 0x000fe40003f25270 */
[C---:B------:R-:W-:Y:S01]  /*06c0*/  LEA R25, R0.reuse, R25, 0x3 ;  /* 0x0000001900197211 */ /* 0x040fe200078e18ff */
[----:B------:R-:W2:Y:S01]  /*06d0*/  LDS.64 R14, [R6] ;  /* 0x00000000060e7984 */ /* 0x000ea20000000a00 */
[C---:B------:R-:W-:Y:S02]  /*06e0*/  LEA R19, R0.reuse, R19, 0x3 ;  /* 0x0000001300137211 */ /* 0x040fe400078e18ff */
[C---:B------:R-:W-:Y:S01]  /*06f0*/  LEA R21, R0.reuse, R21, 0x3 ;  /* 0x0000001500157211 */ /* 0x040fe200078e18ff */
[----:B------:R-:W0:Y:S01]  /*0700*/  LDS R28, [R8+0x8] ;  /* 0x00000800081c7984 */ /* 0x000e220000000800 */
[----:B------:R-:W-:Y:S01]  /*0710*/  LEA R23, R0, R23, 0x3 ;  /* 0x0000001700177211 */ /* 0x000fe200078e18ff */
[----:B--2---:R-:W-:-:S04]  /*0720*/  FFMA R14, R14, R24, R22 ;  /* 0x000000180e0e7223 */ /* 0x004fc80000000016 */
[----:B0-----:R-:W-:-:S05]  /*0730*/  FFMA R15, R28, R15, R14 ;  /* 0x0000000f1c0f7223 */ /* 0x001fca000000000e */
[----:B------:R0:W-:Y:S01]  /*0740*/  STG.E desc[UR8][R12.64], R15 ;  /* 0x0000000f0c007986 */ /* 0x0001e2000c101908 */
[----:B------:R-:W-:Y:S06]  /*0750*/  BAR.SYNC.DEFER_BLOCKING 0x0 ;  /* 0x0000000000007b1d */ /* 0x000fec0000010000 */
[----:B------:R-:W-:Y:S05]  /*0760*/  @P1 BRA `(.L_x_1) ;  /* 0xfffffff800dc1947 */ /* 0x000fea000383ffff */
.L_x_0:
[----:B------:R-:W-:Y:S05]  /*0770*/  @!P0 EXIT ;  /* 0x000000000000894d */ /* 0x000fea0003800000 */
[----:B------:R-:W-:Y:S02]  /*0780*/  ISETP.NE.AND P0, PT, R4, 0x1, PT ;  /* 0x000000010400780c */ /* 0x000fe40003f05270 */
[----:B------:R-:W-:-:S04]  /*0790*/  LOP3.LUT R2, R2, 0x1, RZ, 0xc0, !PT ;  /* 0x0000000102027812 */ /* 0x000fc800078ec0ff */
[----:B------:R-:W-:-:S07]  /*07a0*/  ISETP.NE.U32.AND P1, PT, R2, 0x1, PT ;  /* 0x000000010200780c */ /* 0x000fce0003f25070 */
[----:B------:R-:W-:Y:S06]  /*07b0*/  @!P0 BRA `(.L_x_2) ;  /* 0x0000000000a08947 */ /* 0x000fec0003800000 */
[----:B0-----:R-:W0:Y:S01]  /*07c0*/  LDC.64 R14, c[0x0][0x380] ;  /* 0x0000e000ff0e7b82 */ /* 0x001e220000000a00 */
[C---:B------:R-:W-:Y:S01]  /*07d0*/  IMAD R2, R10.reuse, 0x2, R3 ;  /* 0x000000020a027824 */ /* 0x040fe200078e0203 */
[----:B------:R-:W-:-:S03]  /*07e0*/  LEA R25, R10, R7, 0x1 ;  /* 0x000000070a197211 */ /* 0x000fc600078e08ff */
[----:B------:R-:W-:-:S03]  /*07f0*/  IMAD R21, R2, R0, R5 ;  /* 0x0000000002157224 */ /* 0x000fc600078e0205 */
[----:B------:R-:W1:Y:S01]  /*0800*/  LDC.64 R16, c[0x0][0x388] ;  /* 0x0000e200ff107b82 */ /* 0x000e620000000a00 */
[----:B0-----:R-:W-:-:S06]  /*0810*/  IMAD.WIDE.U32 R18, R25, 0x4, R14 ;  /* 0x0000000419127825 */ /* 0x001fcc00078e000e */
[----:B------:R-:W2:Y:S01]  /*0820*/  LDG.E R18, desc[UR8][R18.64] ;  /* 0x0000000812127981 */ /* 0x000ea2000c1e1900 */
[----:B-1----:R-:W-:-:S06]  /*0830*/  IMAD.WIDE.U32 R20, R21, 0x4, R16 ;  /* 0x0000000415147825 */ /* 0x002fcc00078e0010 */
[----:B------:R-:W3:Y:S04]  /*0840*/  LDG.E R20, desc[UR8][R20.64] ;  /* 0x0000000814147981 */ /* 0x000ee8000c1e1900 */
[----:B--2---:R0:W-:Y:S04]  /*0850*/  STS [R9], R18 ;  /* 0x0000001209007388 */ /* 0x0041e80000000800 */
[----:B---3--:R-:W-:Y:S01]  /*0860*/  STS [R11], R20 ;  /* 0x000000140b007388 */ /* 0x008fe20000000800 */
[----:B------:R-:W-:Y:S06]  /*0870*/  BAR.SYNC.DEFER_BLOCKING 0x0 ;  /* 0x0000000000007b1d */ /* 0x000fec0000010000 */
[----:B------:R-:W2:Y:S04]  /*0880*/  LDG.E R27, desc[UR8][R12.64] ;  /* 0x000000080c1b7981 */ /* 0x000ea8000c1e1900 */
[----:B------:R-:W-:Y:S04]  /*0890*/  LDS R4, [R8] ;  /* 0x0000000008047984 */ /* 0x000fe80000000800 */
[----:B------:R-:W2:Y:S04]  /*08a0*/  LDS.64 R22, [R6] ;  /* 0x0000000006167984 */ /* 0x000ea80000000a00 */
[----:B------:R-:W1:Y:S01]  /*08b0*/  LDS R29, [R8+0x8] ;  /* 0x00000800081d7984 */ /* 0x000e620000000800 */
[----:B------:R-:W-:-:S02]  /*08c0*/  IADD3 R2, PT, PT, R2, 0x2, RZ ;  /* 0x0000000202027810 */ /* 0x000fc40007ffe0ff */
[----:B------:R-:W-:-:S03]  /*08d0*/  IADD3 R25, PT, PT, R25, 0x2, RZ ;  /* 0x0000000219197810 */ /* 0x000fc60007ffe0ff */
[----:B------:R-:W-:Y:S02]  /*08e0*/  IMAD R19, R2, R0, R5 ;  /* 0x0000000002137224 */ /* 0x000fe400078e0205 */
[----:B------:R-:W-:-:S04]  /*08f0*/  IMAD.WIDE.U32 R14, R25, 0x4, R14 ;  /* 0x00000004190e7825 */ /* 0x000fc800078e000e */
[----:B0-----:R-:W-:-:S04]  /*0900*/  IMAD.WIDE.U32 R18, R19, 0x4, R16 ;  /* 0x0000000413127825 */ /* 0x001fc800078e0010 */
[----:B--2---:R-:W-:-:S04]  /*0910*/  FFMA R4, R22, R4, R27 ;  /* 0x0000000416047223 */ /* 0x004fc8000000001b */
[----:B-1----:R-:W-:-:S05]  /*0920*/  FFMA R23, R29, R23, R4 ;  /* 0x000000171d177223 */ /* 0x002fca0000000004 */
[----:B------:R-:W-:Y:S01]  /*0930*/  STG.E desc[UR8][R12.64], R23 ;  /* 0x000000170c007986 */ /* 0x000fe2000c101908 */
[----:B------:R-:W-:Y:S06]  /*0940*/  BAR.SYNC.DEFER_BLOCKING 0x0 ;  /* 0x0000000000007b1d */ /* 0x000fec0000010000 */
[----:B------:R-:W2:Y:S04]  /*0950*/  LDG.E R14, desc[UR8][R14.64] ;  /* 0x000000080e0e7981 */ /* 0x000ea8000c1e1900 */
[----:B------:R-:W3:Y:S04]  /*0960*/  LDG.E R18, desc[UR8][R18.64] ;  /* 0x0000000812127981 */ /* 0x000ee8000c1e1900 */
[----:B--2---:R-:W-:Y:S04]  /*0970*/  STS [R9], R14 ;  /* 0x0000000e09007388 */ /* 0x004fe80000000800 */
[----:B---3--:R-:W-:Y:S01]  /*0980*/  STS [R11], R18 ;  /* 0x000000120b007388 */ /* 0x008fe20000000800 */
[----:B------:R-:W-:Y:S06]  /*0990*/  BAR.SYNC.DEFER_BLOCKING 0x0 ;  /* 0x0000000000007b1d */ /* 0x000fec0000010000 */
[----:B------:R-:W2:Y:S04]  /*09a0*/  LDG.E R21, desc[UR8][R12.64] ;  /* 0x000000080c157981 */ /* 0x000ea8000c1e1900 */
[----:B------:R-:W-:Y:S04]  /*09b0*/  LDS R2, [R8] ;  /* 0x0000000008027984 */ /* 0x000fe80000000800 */
[----:B------:R-:W2:Y:S04]  /*09c0*/  LDS.64 R16, [R6] ;  /* 0x0000000006107984 */ /* 0x000ea80000000a00 */
[----:B------:R-:W0:Y:S01]  /*09d0*/  LDS R25, [R8+0x8] ;  /* 0x0000080008197984 */ /* 0x000e220000000800 */
[----:B------:R-:W-:-:S04]  /*09e0*/  LEA R10, R10, -R10, 0x1 ;  /* 0x8000000a0a0a7211 */ /* 0x000fc800078e08ff */
[----:B------:R-:W-:Y:S01]  /*09f0*/  IADD3 R10, PT, PT, R10, 0x2, RZ ;  /* 0x000000020a0a7810 */ /* 0x000fe20007ffe0ff */
[----:B--2---:R-:W-:-:S04]  /*0a00*/  FFMA R2, R16, R2, R21 ;  /* 0x0000000210027223 */ /* 0x004fc80000000015 */
[----:B0-----:R-:W-:-:S05]  /*0a10*/  FFMA R17, R25, R17, R2 ;  /* 0x0000001119117223 */ /* 0x001fca0000000002 */
[----:B------:R1:W-:Y:S01]  /*0a20*/  STG.E desc[UR8][R12.64], R17 ;  /* 0x000000110c007986 */ /* 0x0003e2000c101908 */
[----:B------:R-:W-:Y:S06]  /*0a30*/  BAR.SYNC.DEFER_BLOCKING 0x0 ;  /* 0x0000000000007b1d */ /* 0x000fec0000010000 */
.L_x_2:
[----:B------:R-:W-:Y:S05]  /*0a40*/  @P1 EXIT ;  /* 0x000000000000194d */ /* 0x000fea0003800000 */
[----:B-1----:R-:W1:Y:S01]  /*0a50*/  LDC.64 R16, c[0x0][0x380] ;  /* 0x0000e000ff107b82 */ /* 0x002e620000000a00 */
[C---:B------:R-:W-:Y:S02]  /*0a60*/  LEA R3, R10.reuse, R3, 0x1 ;  /* 0x000000030a037211 */ /* 0x040fe400078e08ff */
[----:B------:R-:W-:-:S03]  /*0a70*/  LEA R7, R10, R7, 0x1 ;  /* 0x000000070a077211 */ /* 0x000fc600078e08ff */
[----:B------:R-:W-:Y:S02]  /*0a80*/  IMAD R3, R3, R0, R5 ;  /* 0x0000000003037224 */ /* 0x000fe400078e0205 */
[----:B0-----:R-:W0:Y:S01]  /*0a90*/  LDC.64 R14, c[0x0][0x388] ;  /* 0x0000e200ff0e7b82 */ /* 0x001e220000000a00 */
[----:B-1----:R-:W-:-:S06]  /*0aa0*/  IMAD.WIDE.U32 R16, R7, 0x4, R16 ;  /* 0x0000000407107825 */ /* 0x002fcc00078e0010 */
[----:B------:R-:W2:Y:S01]  /*0ab0*/  LDG.E R16, desc[UR8][R16.64] ;  /* 0x0000000810107981 */ /* 0x000ea2000c1e1900 */
[----:B0-----:R-:W-:-:S06]  /*0ac0*/  IMAD.WIDE.U32 R14, R3, 0x4, R14 ;  /* 0x00000004030e7825 */ /* 0x001fcc00078e000e */
        /* <DEDUP_REMOVED lines=8> */
[----:B--2---:R-:W-:-:S04]  /*0b50*/  FFMA R0, R6, R0, R3 ;  /* 0x0000000006007223 */ /* 0x004fc80000000003 */
[----:B0-----:R-:W-:-:S05]  /*0b60*/  FFMA R5, R5, R7, R0 ;  /* 0x0000000705057223 */ /* 0x001fca0000000000 */
[----:B------:R-:W-:Y:S01]  /*0b70*/  STG.E desc[UR8][R12.64], R5 ;  /* 0x000000050c007986 */ /* 0x000fe2000c101908 */
[----:B------:R-:W-:Y:S06]  /*0b80*/  BAR.SYNC.DEFER_BLOCKING 0x0 ;  /* 0x0000000000007b1d */ /* 0x000fec0000010000 */
[----:B------:R-:W-:Y:S05]  /*0b90*/  EXIT ;  /* 0x000000000000794d */ /* 0x000fea0003800000 */
.L_x_3:
[----:B------:R-:W-:-:S00]  /*0ba0*/  BRA `(.L_x_3) ;  /* 0xfffffffc00fc7947 */ /* 0x000fc0000383ffff */
[----:B------:R-:W-:-:S00]  /*0bb0*/  NOP ;  /* 0x0000000000007918 */ /* 0x000fc00000000000 */
        /* <DEDUP_REMOVED lines=12> */
.L_x_9:


//--------------------- .text._Z24gpu_Matrix_Mul_nonsharedPfS_S_i --------------------------
	.section	.text._Z24gpu_Matrix_Mul_nonsharedPfS_S_i,"ax",@progbits
	.align	128
        .global         _Z24gpu_Matrix_Mul_nonsharedPfS_S_i
        .type           _Z24gpu_Matrix_Mul_nonsharedPfS_S_i,@function
        .size           _Z24gpu_Matrix_Mul_nonsharedPfS_S_i,(.L_x_10 - _Z24gpu_Matrix_Mul_nonsharedPfS_S_i)
        .other          _Z24gpu_Matrix_Mul_nonsharedPfS_S_i,@"STO_CUDA_ENTRY STV_DEFAULT"
_Z24gpu_Matrix_Mul_nonsharedPfS_S_i:
.text._Z24gpu_Matrix_Mul_nonsharedPfS_S_i:
[----:B------:R-:W-:Y:S01]  /*0000*/  LDC R1, c[0x0][0x37c] ;  /* 0x0000df00ff017b82 */ /* 0x000fe20000000800 */
[----:B------:R-:W0:Y:S01]  /*0010*/  LDCU UR5, c[0x0][0x398] ;  /* 0x00007300ff0577ac */ /* 0x000e220008000800 */
[----:B------:R-:W1:Y:S01]  /*0020*/  S2R R5, SR_CTAID.X ;  /* 0x0000000000057919 */ /* 0x000e620000002500 */
[----:B0-----:R-:W-:-:S06]  /*0030*/  UISETP.GE.AND UP0, UPT, UR5, 0x1, UPT ;  /* 0x000000010500788c */ /* 0x001fcc000bf06270 */
[----:B------:R-:W-:-:S13]  /*0040*/  PLOP3.LUT P0, PT, PT, PT, UP0, 0x80, 0x8 ;  /* 0x000000000008781c */ /* 0x000fda0003f0f008 */
[----:B-1----:R-:W-:Y:S05]  /*0050*/  @!P0 EXIT ;  /* 0x000000000000894d */ /* 0x002fea0003800000 */
[----:B------:R-:W0:Y:S01]  /*0060*/  S2R R0, SR_TID.Y ;  /* 0x0000000000007919 */ /* 0x000e220000002200 */
[----:B------:R-:W1:Y:S01]  /*0070*/  LDC.64 R2, c[0x0][0x390] ;  /* 0x0000e400ff027b82 */ /* 0x000e620000000a00 */
[----:B------:R-:W2:Y:S01]  /*0080*/  LDCU.64 UR16, c[0x0][0x358] ;  /* 0x00006b00ff1077ac */ /* 0x000ea20008000a00 */
[----:B------:R-:W0:Y:S01]  /*0090*/  S2R R7, SR_CTAID.Y ;  /* 0x0000000000077919 */ /* 0x000e220000002600 */
[----:B------:R-:W3:Y:S01]  /*00a0*/  S2R R4, SR_TID.X ;  /* 0x0000000000047919 */ /* 0x000ee20000002100 */
[----:B0-----:R-:W-:Y:S02]  /*00b0*/  LEA R0, R7, R0, 0x1 ;  /* 0x0000000007007211 */ /* 0x001fe400078e08ff */
[----:B---3--:R-:W-:-:S03]  /*00c0*/  LEA R5, R5, R4, 0x1 ;  /* 0x0000000405057211 */ /* 0x008fc600078e08ff */
[----:B------:R-:W-:-:S05]  /*00d0*/  IMAD R0, R0, UR5, RZ ;  /* 0x0000000500007c24 */ /* 0x000fca000f8e02ff */
[----:B------:R-:W-:-:S05]  /*00e0*/  IADD3 R7, PT, PT, R5, R0, RZ ;  /* 0x0000000005077210 */ /* 0x000fca0007ffe0ff */
[----:B-1----:R-:W-:-:S05]  /*00f0*/  IMAD.WIDE R2, R7, 0x4, R2 ;  /* 0x0000000407027825 */ /* 0x002fca00078e0202 */
[----:B--2---:R0:W5:Y:S01]  /*0100*/  LDG.E R7, desc[UR16][R2.64] ;  /* 0x0000001002077981 */ /* 0x004162000c1e1900 */
[----:B------:R-:W-:Y:S01]  /*0110*/  UISETP.GE.U32.AND UP0, UPT, UR5, 0x8, UPT ;  /* 0x000000080500788c */ /* 0x000fe2000bf06070 */
[----:B------:R-:W-:-:S08]  /*0120*/  HFMA2 R9, -RZ, RZ, 0, 0 ;  /* 0x00000000ff097431 */ /* 0x000fd000000001ff */
[----:B0-----:R-:W-:Y:S05]  /*0130*/  BRA.U !UP0, `(.L_x_4) ;  /* 0x00000005082c7547 */ /* 0x001fea000b800000 */
[----:B------:R-:W0:Y:S01]  /*0140*/  LDCU.128 UR20, c[0x0][0x380] ;  /* 0x00007000ff1477ac */ /* 0x000e220008000c00 */
[----:B------:R-:W-:Y:S01]  /*0150*/  MOV R4, R5 ;  /* 0x0000000500047202 */ /* 0x000fe20000000f00 */
[----:B------:R-:W-:-:S04]  /*0160*/  ULOP3.LUT UR4, UR5, 0x7ffffff8, URZ, 0xc0, !UPT ;  /* 0x7ffffff805047892 */ /* 0x000fc8000f8ec0ff */
[----:B------:R-:W-:Y:S01]  /*0170*/  UIADD3 UR4, UPT, UPT, -UR4, URZ, URZ ;  /* 0x000000ff04047290 */ /* 0x000fe2000fffe1ff */
[----:B0-----:R-:W-:Y:S01]  /*0180*/  MOV R8, UR20 ;  /* 0x0000001400087c02 */ /* 0x001fe20008000f00 */
[----:B------:R-:W-:Y:S01]  /*0190*/  UIMAD.WIDE.U32 UR6, UR5, 0xc, UR22 ;  /* 0x0000000c050678a5 */ /* 0x000fe2000f8e0016 */
[----:B------:R-:W-:Y:S01]  /*01a0*/  MOV R9, UR21 ;  /* 0x0000001500097c02 */ /* 0x000fe20008000f00 */
[----:B------:R-:W-:Y:S02]  /*01b0*/  UIMAD.WIDE.U32 UR8, UR5, 0x10, UR22 ;  /* 0x00000010050878a5 */ /* 0x000fe4000f8e0016 */
[----:B------:R-:W-:Y:S01]  /*01c0*/  UIMAD.WIDE.U32 UR10, UR5, 0x14, UR22 ;  /* 0x00000014050a78a5 */ /* 0x000fe2000f8e0016 */
[----:B------:R-:W-:Y:S01]  /*01d0*/  IMAD.WIDE.U32 R8, R0, 0x4, R8 ;  /* 0x0000000400087825 */ /* 0x000fe200078e0008 */
[----:B------:R-:W-:Y:S02]  /*01e0*/  UIMAD.WIDE.U32 UR12, UR5, 0x18, UR22 ;  /* 0x00000018050c78a5 */ /* 0x000fe4000f8e0016 */
[----:B------:R-:W-:Y:S01]  /*01f0*/  UIMAD.WIDE.U32 UR14, UR5, 0x1c, UR22 ;  /* 0x0000001c050e78a5 */ /* 0x000fe2000f8e0016 */
[----:B------:R-:W-:-:S04]  /*0200*/  IADD3 R6, P0, PT, R8, 0x10, RZ ;  /* 0x0000001008067810 */ /* 0x000fc80007f1e0ff */
[----:B------:R-:W-:-:S09]  /*0210*/  IADD3.X R9, PT, PT, RZ, R9, RZ, P0, !PT ;  /* 0x00000009ff097210 */ /* 0x000fd200007fe4ff */
.L_x_5:
[----:B------:R-:W-:Y:S02]  /*0220*/  MOV R11, 0x4 ;  /* 0x00000004000b7802 */ /* 0x000fe40000000f00 */
[----:B------:R-:W-:-:S03]  /*0230*/  MOV R8, R6 ;  /* 0x0000000600087202 */ /* 0x000fc60000000f00 */
[----:B------:R-:W-:Y:S02]  /*0240*/  IMAD.WIDE R10, R4, R11, UR22 ;  /* 0x00000016040a7e25 */ /* 0x000fe4000f8e020b */
[----:B------:R-:W2:Y:S04]  /*0250*/  LDG.E R6, desc[UR16][R8.64+-0x10] ;  /* 0xfffff01008067981 */ /* 0x000ea8000c1e1900 */
[----:B------:R-:W2:Y:S01]  /*0260*/  LDG.E R10, desc[UR16][R10.64] ;  /* 0x000000100a0a7981 */ /* 0x000ea2000c1e1900 */
[----:B------:R-:W-:-:S06]  /*0270*/  UIMAD.WIDE.U32 UR18, UR5, 0x4, UR22 ;  /* 0x00000004051278a5 */ /* 0x000fcc000f8e0016 */
[----:B------:R-:W-:Y:S01]  /*0280*/  MOV R13, UR19 ;  /* 0x00000013000d7c02 */ /* 0x000fe20008000f00 */
[----:B------:R-:W-:Y:S02]  /*0290*/  IMAD.U32 R12, RZ, RZ, UR18 ;  /* 0x00000012ff0c7e24 */ /* 0x000fe4000f8e00ff */
[----:B--2--5:R-:W-:Y:S02]  /*02a0*/  FFMA R15, R6, R10, R7 ;  /* 0x0000000a060f7223 */ /* 0x024fe40000000007 */
[----:B0-----:R-:W-:-:S03]  /*02b0*/  IMAD.WIDE R6, R4, 0x4, R12 ;  /* 0x0000000404067825 */ /* 0x001fc600078e020c */
[----:B------:R0:W-:Y:S04]  /*02c0*/  STG.E desc[UR16][R2.64], R15 ;  /* 0x0000000f02007986 */ /* 0x0001e8000c101910 */
[----:B------:R-:W2:Y:S04]  /*02d0*/  LDG.E R6, desc[UR16][R6.64] ;  /* 0x0000001006067981 */ /* 0x000ea8000c1e1900 */
[----:B------:R-:W2:Y:S01]  /*02e0*/  LDG.E R14, desc[UR16][R8.64+-0xc] ;  /* 0xfffff410080e7981 */ /* 0x000ea2000c1e1900 */
[----:B------:R-:W-:-:S06]  /*02f0*/  UIMAD.WIDE.U32 UR18, UR5, 0x8, UR22 ;  /* 0x00000008051278a5 */ /* 0x000fcc000f8e0016 */
[----:B------:R-:W-:Y:S02]  /*0300*/  MOV R12, UR18 ;  /* 0x00000012000c7c02 */ /* 0x000fe40008000f00 */
[----:B------:R-:W-:-:S03]  /*0310*/  MOV R13, UR19 ;  /* 0x00000013000d7c02 */ /* 0x000fc60008000f00 */
[----:B------:R-:W-:-:S04]  /*0320*/  IMAD.WIDE R10, R4, 0x4, R12 ;  /* 0x00000004040a7825 */ /* 0x000fc800078e020c */
[----:B--2---:R-:W-:-:S05]  /*0330*/  FFMA R17, R14, R6, R15 ;  /* 0x000000060e117223 */ /* 0x004fca000000000f */
[----:B------:R-:W-:Y:S04]  /*0340*/  STG.E desc[UR16][R2.64], R17 ;  /* 0x0000001102007986 */ /* 0x000fe8000c101910 */
[----:B------:R-:W0:Y:S04]  /*0350*/  LDG.E R10, desc[UR16][R10.64] ;  /* 0x000000100a0a7981 */ /* 0x000e28000c1e1900 */
[----:B------:R-:W0:Y:S01]  /*0360*/  LDG.E R12, desc[UR16][R8.64+-0x8] ;  /* 0xfffff810080c7981 */ /* 0x000e22000c1e1900 */
[----:B------:R-:W-:-:S05]  /*0370*/  HFMA2 R13, -RZ, RZ, 0, 2.384185791015625e-07 ;  /* 0x00000004ff0d7431 */ /* 0x000fca00000001ff */
[----:B------:R-:W-:-:S04]  /*0380*/  IMAD.WIDE R6, R4, R13, UR6 ;  /* 0x0000000604067e25 */ /* 0x000fc8000f8e020d */
[----:B0-----:R-:W-:-:S05]  /*0390*/  FFMA R15, R12, R10, R17 ;  /* 0x0000000a0c0f7223 */ /* 0x001fca0000000011 */
[----:B------:R0:W-:Y:S04]  /*03a0*/  STG.E desc[UR16][R2.64], R15 ;  /* 0x0000000f02007986 */ /* 0x0001e8000c101910 */
[----:B------:R-:W2:Y:S04]  /*03b0*/  LDG.E R6, desc[UR16][R6.64] ;  /* 0x0000001006067981 */ /* 0x000ea8000c1e1900 */
[----:B------:R-:W2:Y:S02]  /*03c0*/  LDG.E R12, desc[UR16][R8.64+-0x4] ;  /* 0xfffffc10080c7981 */ /* 0x000ea4000c1e1900 */
[----:B--2---:R-:W-:Y:S01]  /*03d0*/  FFMA R19, R12, R6, R15 ;  /* 0x000000060c137223 */ /* 0x004fe2000000000f */
[----:B------:R-:W-:-:S04]  /*03e0*/  IMAD.WIDE R12, R4, R13, UR8 ;  /* 0x00000008040c7e25 */ /* 0x000fc8000f8e020d */
[----:B------:R1:W-:Y:S04]  /*03f0*/  STG.E desc[UR16][R2.64], R19 ;  /* 0x0000001302007986 */ /* 0x0003e8000c101910 */
[----:B------:R-:W2:Y:S04]  /*0400*/  LDG.E R12, desc[UR16][R12.64] ;  /* 0x000000100c0c7981 */ /* 0x000ea8000c1e1900 */
[----:B------:R-:W2:Y:S01]  /*0410*/  LDG.E R10, desc[UR16][R8.64] ;  /* 0x00000010080a7981 */ /* 0x000ea2000c1e1900 */
[----:B------:R-:W-:Y:S01]  /*0420*/  MOV R11, 0x4 ;  /* 0x00000004000b7802 */ /* 0x000fe20000000f00 */
[----:B0-----:R-:W-:-:S02]  /*0430*/  HFMA2 R15, -RZ, RZ, 0, 2.384185791015625e-07 ;  /* 0x00000004ff0f7431 */ /* 0x001fc400000001ff */
[----:B--2---:R-:W-:Y:S02]  /*0440*/  FFMA R17, R10, R12, R19 ;  /* 0x0000000c0a117223 */ /* 0x004fe40000000013 */
[----:B------:R-:W-:-:S03]  /*0450*/  IMAD.WIDE R10, R4, R11, UR10 ;  /* 0x0000000a040a7e25 */ /* 0x000fc6000f8e020b */
[----:B------:R0:W-:Y:S04]  /*0460*/  STG.E desc[UR16][R2.64], R17 ;  /* 0x0000001102007986 */ /* 0x0001e8000c101910 */
[----:B------:R-:W2:Y:S04]  /*0470*/  LDG.E R10, desc[UR16][R10.64] ;  /* 0x000000100a0a7981 */ /* 0x000ea8000c1e1900 */
[----:B------:R-:W2:Y:S01]  /*0480*/  LDG.E R6, desc[UR16][R8.64+0x4] ;  /* 0x0000041008067981 */ /* 0x000ea2000c1e1900 */
[----:B------:R-:W-:-:S04]  /*0490*/  IMAD.WIDE R14, R4, R15, UR12 ;  /* 0x0000000c040e7e25 */ /* 0x000fc8000f8e020f */
[----:B--2---:R-:W-:-:S05]  /*04a0*/  FFMA R21, R6, R10, R17 ;  /* 0x0000000a06157223 */ /* 0x004fca0000000011 */
[----:B------:R0:W-:Y:S04]  /*04b0*/  STG.E desc[UR16][R2.64], R21 ;  /* 0x0000001502007986 */ /* 0x0001e8000c101910 */
[----:B------:R-:W1:Y:S04]  /*04c0*/  LDG.E R14, desc[UR16][R14.64] ;  /* 0x000000100e0e7981 */ /* 0x000e68000c1e1900 */
[----:B------:R-:W1:Y:S01]  /*04d0*/  LDG.E R6, desc[UR16][R8.64+0x8] ;  /* 0x0000081008067981 */ /* 0x000e62000c1e1900 */
[----:B------:R-:W-:-:S04]  /*04e0*/  IMAD.MOV.U32 R13, RZ, RZ, 0x4 ;  /* 0x00000004ff0d7424 */ /* 0x000fc800078e00ff */
[----:B------:R-:W-:-:S04]  /*04f0*/  IMAD.WIDE R12, R4, R13, UR14 ;  /* 0x0000000e040c7e25 */ /* 0x000fc8000f8e020d */
[----:B-1----:R-:W-:-:S05]  /*0500*/  FFMA R19, R6, R14, R21 ;  /* 0x0000000e06137223 */ /* 0x002fca0000000015 */
[----:B------:R0:W-:Y:S04]  /*0510*/  STG.E desc[UR16][R2.64], R19 ;  /* 0x0000001302007986 */ /* 0x0001e8000c101910 */
[----:B------:R-:W2:Y:S04]  /*0520*/  LDG.E R12, desc[UR16][R12.64] ;  /* 0x000000100c0c7981 */ /* 0x000ea8000c1e1900 */
[----:B------:R-:W2:Y:S01]  /*0530*/  LDG.E R6, desc[UR16][R8.64+0xc] ;  /* 0x00000c1008067981 */ /* 0x000ea2000c1e1900 */
[----:B------:R-:W-:Y:S01]  /*0540*/  UIADD3 UR4, UPT, UPT, UR4, 0x8, URZ ;  /* 0x0000000804047890 */ /* 0x000fe2000fffe0ff */
[----:B------:R-:W-:-:S03]  /*0550*/  MOV R11, UR5 ;  /* 0x00000005000b7c02 */ /* 0x000fc60008000f00 */
[----:B------:R-:W-:Y:S01]  /*0560*/  UISETP.NE.AND UP0, UPT, UR4, URZ, UPT ;  /* 0x000000ff0400728c */ /* 0x000fe2000bf05270 */
[----:B------:R-:W-:Y:S01]  /*0570*/  LEA R4, R11, R4, 0x3 ;  /* 0x000000040b047211 */ /* 0x000fe200078e18ff */
[----:B--2---:R-:W-:Y:S01]  /*0580*/  FFMA R7, R6, R12, R19 ;  /* 0x0000000c06077223 */ /* 0x004fe20000000013 */
[----:B------:R-:W-:-:S04]  /*0590*/  IADD3 R6, P0, PT, R8, 0x20, RZ ;  /* 0x0000002008067810 */ /* 0x000fc80007f1e0ff */
[----:B------:R0:W-:Y:S01]  /*05a0*/  STG.E desc[UR16][R2.64], R7 ;  /* 0x0000000702007986 */ /* 0x0001e2000c101910 */
[----:B------:R-:W-:Y:S01]  /*05b0*/  IADD3.X R9, PT, PT, RZ, R9, RZ, P0, !PT ;  /* 0x00000009ff097210 */ /* 0x000fe200007fe4ff */
[----:B------:R-:W-:Y:S07]  /*05c0*/  BRA.U UP0, `(.L_x_5) ;  /* 0xfffffffd00147547 */ /* 0x000fee000b83ffff */
[----:B------:R-:W-:-:S06]  /*05d0*/  ULOP3.LUT UR4, UR5, 0x7ffffff8, URZ, 0xc0, !UPT ;  /* 0x7ffffff805047892 */ /* 0x000fcc000f8ec0ff */
[----:B------:R-:W-:-:S07]  /*05e0*/  MOV R9, UR4 ;  /* 0x0000000400097c02 */ /* 0x000fce0008000f00 */
.L_x_4:
[----:B------:R-:W-:-:S06]  /*05f0*/  ULOP3.LUT UR4, UR5, 0x7, URZ, 0xc0, !UPT ;  /* 0x0000000705047892 */ /* 0x000fcc000f8ec0ff */
[----:B------:R-:W-:-:S13]  /*0600*/  ISETP.NE.AND P0, PT, RZ, UR4, PT ;  /* 0x00000004ff007c0c */ /* 0x000fda000bf05270 */
[----:B------:R-:W-:Y:S05]  /*0610*/  @!P0 EXIT ;  /* 0x000000000000894d */ /* 0x000fea0003800000 */
[----:B------:R-:W-:Y:S02]  /*0620*/  UISETP.GE.U32.AND UP0, UPT, UR4, 0x4, UPT ;  /* 0x000000040400788c */ /* 0x000fe4000bf06070 */
[----:B------:R-:W-:-:S07]  /*0630*/  ULOP3.LUT UR4, UR5, 0x3, URZ, 0xc0, !UPT ;  /* 0x0000000305047892 */ /* 0x000fce000f8ec0ff */
[----:B------:R-:W-:Y:S05]  /*0640*/  BRA.U !UP0, `(.L_x_6) ;  /* 0x0000000108887547 */ /* 0x000fea000b800000 */
[----:B------:R-:W1:Y:S01]  /*0650*/  LDC.64 R12, c[0x0][0x380] ;  /* 0x0000e000ff0c7b82 */ /* 0x000e620000000a00 */
[----:B------:R-:W-:Y:S01]  /*0660*/  IADD3 R11, PT, PT, R0, R9, RZ ;  /* 0x00000009000b7210 */ /* 0x000fe20007ffe0ff */
[----:B0-----:R-:W-:Y:S01]  /*0670*/  IMAD R17, R9, UR5, R5 ;  /* 0x0000000509117c24 */ /* 0x001fe2000f8e0205 */
[----:B------:R-:W0:Y:S05]  /*0680*/  LDCU.64 UR6, c[0x0][0x380] ;  /* 0x00007000ff0677ac */ /* 0x000e2a0008000a00 */
[----:B------:R-:W2:Y:S01]  /*0690*/  LDC.64 R14, c[0x0][0x388] ;  /* 0x0000e200ff0e7b82 */ /* 0x000ea20000000a00 */
[----:B-1----:R-:W-:-:S06]  /*06a0*/  IMAD.WIDE.U32 R12, R11, 0x4, R12 ;  /* 0x000000040b0c7825 */ /* 0x002fcc00078e000c */
[----:B------:R-:W3:Y:S01]  /*06b0*/  LDG.E R12, desc[UR16][R12.64] ;  /* 0x000000100c0c7981 */ /* 0x000ee2000c1e1900 */
[----:B--2---:R-:W-:-:S05]  /*06c0*/  IMAD.WIDE R14, R17, 0x4, R14 ;  /* 0x00000004110e7825 */ /* 0x004fca00078e020e */
[----:B------:R-:W3:Y:S01]  /*06d0*/  LDG.E R4, desc[UR16][R14.64] ;  /* 0x000000100e047981 */ /* 0x000ee2000c1e1900 */
[----:B------:R-:W-:Y:S02]  /*06e0*/  IADD3 R6, P0, PT, R0, R9, RZ ;  /* 0x0000000900067210 */ /* 0x000fe40007f1e0ff */
[----:B------:R-:W-:Y:S02]  /*06f0*/  MOV R19, UR5 ;  /* 0x0000000500137c02 */ /* 0x000fe40008000f00 */
[----:B------:R-:W-:Y:S02]  /*0700*/  IADD3.X R11, PT, PT, RZ, RZ, RZ, P0, !PT ;  /* 0x000000ffff0b7210 */ /* 0x000fe400007fe4ff */
[----:B0-----:R-:W-:-:S04]  /*0710*/  LEA R10, P0, R6, UR6, 0x2 ;  /* 0x00000006060a7c11 */ /* 0x001fc8000f8010ff */
[----:B------:R-:W-:Y:S01]  /*0720*/  LEA.HI.X R11, R6, UR7, R11, 0x2, P0 ;  /* 0x00000007060b7c11 */ /* 0x000fe200080f140b */
[----:B---3-5:R-:W-:Y:S01]  /*0730*/  FFMA R17, R12, R4, R7 ;  /* 0x000000040c117223 */ /* 0x028fe20000000007 */
[----:B------:R-:W-:-:S04]  /*0740*/  IMAD.WIDE.U32 R6, R19, 0x4, R14 ;  /* 0x0000000413067825 */ /* 0x000fc800078e000e */
[----:B------:R1:W-:Y:S04]  /*0750*/  STG.E desc[UR16][R2.64], R17 ;  /* 0x0000001102007986 */ /* 0x0003e8000c101910 */
[----:B------:R-:W2:Y:S04]  /*0760*/  LDG.E R8, desc[UR16][R6.64] ;  /* 0x0000001006087981 */ /* 0x000ea8000c1e1900 */
[----:B------:R-:W2:Y:S01]  /*0770*/  LDG.E R4, desc[UR16][R10.64+0x4] ;  /* 0x000004100a047981 */ /* 0x000ea2000c1e1900 */
[----:B------:R-:W-:-:S04]  /*0780*/  IMAD.U32 R13, RZ, RZ, UR5 ;  /* 0x00000005ff0d7e24 */ /* 0x000fc8000f8e00ff */
[----:B------:R-:W-:-:S04]  /*0790*/  IMAD.WIDE.U32 R12, R13, 0x4, R6 ;  /* 0x000000040d0c7825 */ /* 0x000fc800078e0006 */
[----:B--2---:R-:W-:-:S05]  /*07a0*/  FFMA R19, R4, R8, R17 ;  /* 0x0000000804137223 */ /* 0x004fca0000000011 */
[----:B------:R1:W-:Y:S04]  /*07b0*/  STG.E desc[UR16][R2.64], R19 ;  /* 0x0000001302007986 */ /* 0x0003e8000c101910 */
[----:B------:R-:W2:Y:S04]  /*07c0*/  LDG.E R8, desc[UR16][R12.64] ;  /* 0x000000100c087981 */ /* 0x000ea8000c1e1900 */
[----:B------:R-:W2:Y:S01]  /*07d0*/  LDG.E R4, desc[UR16][R10.64+0x8] ;  /* 0x000008100a047981 */ /* 0x000ea2000c1e1900 */
[----:B------:R-:W-:-:S05]  /*07e0*/  MOV R15, UR5 ;  /* 0x00000005000f7c02 */ /* 0x000fca0008000f00 */
[----:B------:R-:W-:-:S04]  /*07f0*/  IMAD.WIDE.U32 R14, R15, 0x4, R12 ;  /* 0x000000040f0e7825 */ /* 0x000fc800078e000c */
[----:B--2---:R-:W-:-:S05]  /*0800*/  FFMA R21, R4, R8, R19 ;  /* 0x0000000804157223 */ /* 0x004fca0000000013 */
[----:B------:R1:W-:Y:S04]  /*0810*/  STG.E desc[UR16][R2.64], R21 ;  /* 0x0000001502007986 */ /* 0x0003e8000c101910 */
[----:B------:R-:W2:Y:S04]  /*0820*/  LDG.E R4, desc[UR16][R10.64+0xc] ;  /* 0x00000c100a047981 */ /* 0x000ea8000c1e1900 */
[----:B------:R-:W2:Y:S01]  /*0830*/  LDG.E R14, desc[UR16][R14.64] ;  /* 0x000000100e0e7981 */ /* 0x000ea2000c1e1900 */
[----:B------:R-:W-:Y:S01]  /*0840*/  IADD3 R9, PT, PT, R9, 0x4, RZ ;  /* 0x0000000409097810 */ /* 0x000fe20007ffe0ff */
[----:B--2---:R-:W-:-:S05]  /*0850*/  FFMA R7, R4, R14, R21 ;  /* 0x0000000e04077223 */ /* 0x004fca0000000015 */
[----:B------:R1:W-:Y:S02]  /*0860*/  STG.E desc[UR16][R2.64], R7 ;  /* 0x0000000702007986 */ /* 0x0003e4000c101910 */
.L_x_6:
[----:B------:R-:W-:-:S13]  /*0870*/  ISETP.NE.AND P0, PT, RZ, UR4, PT ;  /* 0x00000004ff007c0c */ /* 0x000fda000bf05270 */
[----:B------:R-:W-:Y:S05]  /*0880*/  @!P0 EXIT ;  /* 0x000000000000894d */ /* 0x000fea0003800000 */
[----:B------:R-:W-:-:S09]  /*0890*/  UISETP.NE.AND UP0, UPT, UR4, 0x1, UPT ;  /* 0x000000010400788c */ /* 0x000fd2000bf05270 */
[----:B------:R-:W-:Y:S05]  /*08a0*/  BRA.U !UP0, `(.L_x_7) ;  /* 0x0000000108587547 */ /* 0x000fea000b800000 */
[----:B------:R-:W2:Y:S01]  /*08b0*/  LDC.64 R10, c[0x0][0x380] ;  /* 0x0000e000ff0a7b82 */ /* 0x000ea20000000a00 */
[----:B------:R-:W-:Y:S01]  /*08c0*/  IADD3 R13, PT, PT, R0, R9, RZ ;  /* 0x00000009000d7210 */ /* 0x000fe20007ffe0ff */
[----:B01----:R-:W-:Y:S01]  /*08d0*/  IMAD R17, R9, UR5, R5 ;  /* 0x0000000509117c24 */ /* 0x003fe2000f8e0205 */
[----:B------:R-:W0:Y:S05]  /*08e0*/  LDCU.64 UR6, c[0x0][0x380] ;  /* 0x00007000ff0677ac */ /* 0x000e2a0008000a00 */
[----:B------:R-:W1:Y:S01]  /*08f0*/  LDC.64 R14, c[0x0][0x388] ;  /* 0x0000e200ff0e7b82 */ /* 0x000e620000000a00 */
[----:B--2---:R-:W-:-:S06]  /*0900*/  IMAD.WIDE.U32 R12, R13, 0x4, R10 ;  /* 0x000000040d0c7825 */ /* 0x004fcc00078e000a */
[----:B------:R-:W2:Y:S01]  /*0910*/  LDG.E R12, desc[UR16][R12.64] ;  /* 0x000000100c0c7981 */ /* 0x000ea2000c1e1900 */
[----:B-1----:R-:W-:-:S05]  /*0920*/  IMAD.WIDE R14, R17, 0x4, R14 ;  /* 0x00000004110e7825 */ /* 0x002fca00078e020e */
[----:B------:R-:W2:Y:S01]  /*0930*/  LDG.E R4, desc[UR16][R14.64] ;  /* 0x000000100e047981 */ /* 0x000ea2000c1e1900 */
[----:B------:R-:W-:Y:S02]  /*0940*/  IADD3 R6, P0, PT, R0, R9, RZ ;  /* 0x0000000900067210 */ /* 0x000fe40007f1e0ff */
[----:B------:R-:W-:Y:S02]  /*0950*/  MOV R17, UR5 ;  /* 0x0000000500117c02 */ /* 0x000fe40008000f00 */
[----:B------:R-:W-:Y:S02]  /*0960*/  IADD3.X R11, PT, PT, RZ, RZ, RZ, P0, !PT ;  /* 0x000000ffff0b7210 */ /* 0x000fe400007fe4ff */
[----:B0-----:R-:W-:Y:S01]  /*0970*/  LEA R10, P0, R6, UR6, 0x2 ;  /* 0x00000006060a7c11 */ /* 0x001fe2000f8010ff */
[----:B------:R-:W-:-:S03]  /*0980*/  IMAD.WIDE.U32 R16, R17, 0x4, R14 ;  /* 0x0000000411107825 */ /* 0x000fc600078e000e */
[----:B------:R-:W-:Y:S01]  /*0990*/  LEA.HI.X R11, R6, UR7, R11, 0x2, P0 ;  /* 0x00000007060b7c11 */ /* 0x000fe200080f140b */
[----:B--2--5:R-:W-:-:S05]  /*09a0*/  FFMA R19, R12, R4, R7 ;  /* 0x000000040c137223 */ /* 0x024fca0000000007 */
[----:B------:R2:W-:Y:S04]  /*09b0*/  STG.E desc[UR16][R2.64], R19 ;  /* 0x0000001302007986 */ /* 0x0005e8000c101910 */
[----:B------:R-:W3:Y:S04]  /*09c0*/  LDG.E R16, desc[UR16][R16.64] ;  /* 0x0000001010107981 */ /* 0x000ee8000c1e1900 */
[----:B------:R-:W3:Y:S01]  /*09d0*/  LDG.E R10, desc[UR16][R10.64+0x4] ;  /* 0x000004100a0a7981 */ /* 0x000ee2000c1e1900 */
[----:B------:R-:W-:Y:S01]  /*09e0*/  IADD3 R9, PT, PT, R9, 0x2, RZ ;  /* 0x0000000209097810 */ /* 0x000fe20007ffe0ff */
[----:B---3--:R-:W-:-:S05]  /*09f0*/  FFMA R7, R10, R16, R19 ;  /* 0x000000100a077223 */ /* 0x008fca0000000013 */
[----:B------:R2:W-:Y:S02]  /*0a00*/  STG.E desc[UR16][R2.64], R7 ;  /* 0x0000000702007986 */ /* 0x0005e4000c101910 */
.L_x_7:
[----:B------:R-:W-:-:S04]  /*0a10*/  ULOP3.LUT UR4, UR5, 0x1, URZ, 0xc0, !UPT ;  /* 0x0000000105047892 */ /* 0x000fc8000f8ec0ff */
[----:B------:R-:W-:-:S06]  /*0a20*/  UISETP.NE.U32.AND UP0, UPT, UR4, 0x1, UPT ;  /* 0x000000010400788c */ /* 0x000fcc000bf05070 */
[----:B------:R-:W-:-:S13]  /*0a30*/  PLOP3.LUT P0, PT, PT, PT, UP0, 0x80, 0x8 ;  /* 0x000000000008781c */ /* 0x000fda0003f0f008 */
[----:B------:R-:W-:Y:S05]  /*0a40*/  @P0 EXIT ;  /* 0x000000000000094d */ /* 0x000fea0003800000 */
[----:B------:R-:W3:Y:S01]  /*0a50*/  LDC.64 R10, c[0x0][0x380] ;  /* 0x0000e000ff0a7b82 */ /* 0x000ee20000000a00 */
[----:B------:R-:W-:Y:S01]  /*0a60*/  IADD3 R15, PT, PT, R0, R9, RZ ;  /* 0x00000009000f7210 */ /* 0x000fe20007ffe0ff */
[----:B------:R-:W-:-:S06]  /*0a70*/  IMAD R9, R9, UR5, R5 ;  /* 0x0000000509097c24 */ /* 0x000fcc000f8e0205 */
[----:B------:R-:W4:Y:S01]  /*0a80*/  LDC.64 R12, c[0x0][0x388] ;  /* 0x0000e200ff0c7b82 */ /* 0x000f220000000a00 */
[----:B---3--:R-:W-:-:S06]  /*0a90*/  IMAD.WIDE.U32 R4, R15, 0x4, R10 ;  /* 0x000000040f047825 */ /* 0x008fcc00078e000a */
[----:B------:R-:W0:Y:S01]  /*0aa0*/  LDG.E R4, desc[UR16][R4.64] ;  /* 0x0000001004047981 */ /* 0x000e22000c1e1900 */
[----:B----4-:R-:W-:-:S06]  /*0ab0*/  IMAD.WIDE R8, R9, 0x4, R12 ;  /* 0x0000000409087825 */ /* 0x010fcc00078e020c */
[----:B------:R-:W0:Y:S02]  /*0ac0*/  LDG.E R8, desc[UR16][R8.64] ;  /* 0x0000001008087981 */ /* 0x000e24000c1e1900 */
[----:B012--5:R-:W-:-:S05]  /*0ad0*/  FFMA R7, R4, R8, R7 ;  /* 0x0000000804077223 */ /* 0x027fca0000000007 */
[----:B------:R-:W-:Y:S01]  /*0ae0*/  STG.E desc[UR16][R2.64], R7 ;  /* 0x0000000702007986 */ /* 0x000fe2000c101910 */
[----:B------:R-:W-:Y:S05]  /*0af0*/  EXIT ;  /* 0x000000000000794d */ /* 0x000fea0003800000 */
.L_x_8:
        /* <DEDUP_REMOVED lines=16> */
.L_x_10:


//--------------------- .nv.shared._Z21gpu_Matrix_Mul_sharedPfS_S_i --------------------------
	.section	.nv.shared._Z21gpu_Matrix_Mul_sharedPfS_S_i,"aw",@nobits
	.sectionflags	@""
	.align	4
.nv.shared._Z21gpu_Matrix_Mul_sharedPfS_S_i:
	.zero		1056


//--------------------- .nv.shared.reserved.0     --------------------------
	.section	.nv.shared.reserved.0,"aw",@nobits
	.weak		__nv_reservedSMEM_offset_0_alias
	.size		__nv_reservedSMEM_offset_0_alias, 0, 64
	.other		__nv_reservedSMEM_offset_0_alias,@"STO_CUDA_RESERVED_SHARED STV_DEFAULT"
__nv_reservedSMEM_offset_0_alias:
	.zero		0
	.zero		64


//--------------------- .nv.constant0._Z21gpu_Matrix_Mul_sharedPfS_S_i --------------------------
	.section	.nv.constant0._Z21gpu_Matrix_Mul_sharedPfS_S_i,"a",@progbits
	.sectionflags	@""
	.align	4
.nv.constant0._Z21gpu_Matrix_Mul_sharedPfS_S_i:
	.zero		924


//--------------------- .nv.constant0._Z24gpu_Matrix_Mul_nonsharedPfS_S_i --------------------------
	.section	.nv.constant0._Z24gpu_Matrix_Mul_nonsharedPfS_S_i,"a",@progbits
	.sectionflags	@""
	.align	4
.nv.constant0._Z24gpu_Matrix_Mul_nonsharedPfS_S_i:
	.zero		924


//--------------------- SYMBOLS --------------------------

	.type		.nv.reservedSmem.offset0,@object
	.size		.nv.reservedSmem.offset0,0x4
	.type		.nv.reservedSmem.cap,@object
	.size		.nv.reservedSmem.cap,0x4
